def gluon_mma(
    a_ptr,
    b_ptr,
    c_ptr,
    M: gl.constexpr,
    N: gl.constexpr,
    K: gl.constexpr,
    BLK_A: gl.constexpr,
    BLK_B: gl.constexpr,
    SHARED_A: gl.constexpr,
    SHARED_B: gl.constexpr,
    ACC_LAYOUT: gl.constexpr,
    TMEM_LAYOUT: gl.constexpr,
    USE_TCGEN05: gl.constexpr,
    IS_ASYNC: gl.constexpr,
):
    offs_m = gl.arange(0, M, layout=gl.SliceLayout(1, BLK_A))
    offs_ka = gl.arange(0, K, layout=gl.SliceLayout(0, BLK_A))
    offs_kb = gl.arange(0, K, layout=gl.SliceLayout(1, BLK_B))
    offs_n = gl.arange(0, N, layout=gl.SliceLayout(0, BLK_B))
    a = gl.load(a_ptr + offs_m[:, None] * K + offs_ka[None, :])
    b = gl.load(b_ptr + offs_kb[:, None] * N + offs_n[None, :])
    a_smem = gl.allocate_shared_memory(a.dtype, [M, K], SHARED_A, a)
    b_smem = gl.allocate_shared_memory(b.dtype, [K, N], SHARED_B, b)

    if USE_TCGEN05:
        fence_async_shared()
        bar = gl.allocate_shared_memory(gl.int64, [1], mbarrier.MBarrierLayout())
        mbarrier.init(bar, count=1)
        acc_tmem = allocate_tensor_memory(gl.float32, [M, N], TMEM_LAYOUT)
        tcgen05_mma(a_smem, b_smem, acc_tmem, use_acc=False)
        tcgen05_commit(bar)
        mbarrier.wait(bar, phase=0)
        mbarrier.invalidate(bar)
        acc = acc_tmem.load(ACC_LAYOUT)
    else:
        acc = gl.zeros([M, N], dtype=gl.float32, layout=ACC_LAYOUT)
        acc = hopper.warpgroup_mma(a_smem, b_smem, acc, is_async=IS_ASYNC)
        if IS_ASYNC:
            acc = hopper.warpgroup_mma_wait(num_outstanding=0, deps=[acc])

    out_layout: gl.constexpr = gl.BlockedLayout(
        [1, 1], [1, 32], [gl.num_warps(), 1], [1, 0]
    )
    acc = gl.convert_layout(acc, out_layout)
    offs_cm = gl.arange(0, M, layout=gl.SliceLayout(1, out_layout))
    offs_cn = gl.arange(0, N, layout=gl.SliceLayout(0, out_layout))
    gl.store(c_ptr + offs_cm[:, None] * N + offs_cn[None, :], acc)

# config = {"BLOCK_K": 128, "BLOCK_M": 64, "BLOCK_N": 256, "arch": "sm_90", "dtype": "bf16", "is_async": 0, "num_warps": 4}
# arch = sm_90


// ===== COMPILED SASS (sm_90a) =====

	.target	sm_90a

	.elftype	@"ET_EXEC"


//--------------------- .note.nv.tkinfo           --------------------------
	.section	.note.nv.tkinfo,"",@"SHT_NOTE"
	.sectionflags	@"SHF_NOTE_NV_TKINFO"
	.tkinfo
        /*0018*/ 	.word	0x00000002
        /*0030*/ 	.string	""
        /*0030*/ 	.string	"ptxas"
        /*0030*/ 	.string	"Cuda compilation tools, release 13.0, V13.0.88"
        /*0030*/ 	.string	"Build cuda_13.0.r13.0/compiler.36424714_0"
        /*0030*/ 	.string	"-v  -suppress-debug-info  -lineinfo  -arch sm_90a "



//--------------------- .note.nv.cuinfo           --------------------------
	.section	.note.nv.cuinfo,"",@"SHT_NOTE"
	.sectionflags	@"SHF_NOTE_NV_CUINFO"
        /*0018*/ 	.short	0x0002
        /*001a*/ 	.short	0x005a
        /*001c*/ 	.short	0x0082
	.zero		2


//--------------------- .nv.info                  --------------------------
	.section	.nv.info,"",@"SHT_CUDA_INFO"
	.align	4


	//----- nvinfo : EIATTR_REGCOUNT
	.align		4
        /*0000*/ 	.byte	0x04, 0x2f
        /*0002*/ 	.short	(.L_1 - .L_0)
	.align		4
.L_0:
        /*0004*/ 	.word	index@(gluon_mma)
        /*0008*/ 	.word	0x000000fe


	//----- nvinfo : EIATTR_FRAME_SIZE
	.align		4
.L_1:
        /*000c*/ 	.byte	0x04, 0x11
        /*000e*/ 	.short	(.L_3 - .L_2)
	.align		4
.L_2:
        /*0010*/ 	.word	index@(gluon_mma)
        /*0014*/ 	.word	0x00000000


	//----- nvinfo : EIATTR_MIN_STACK_SIZE
	.align		4
.L_3:
        /*0018*/ 	.byte	0x04, 0x12
        /*001a*/ 	.short	(.L_5 - .L_4)
	.align		4
.L_4:
        /*001c*/ 	.word	index@(gluon_mma)
        /*0020*/ 	.word	0x00000000
.L_5:


//--------------------- .nv.compat                --------------------------
	.section	.nv.compat,"",@"SHT_CUDA_COMPAT_INFO"
	.align	4
        /*0000*/ 	.byte	0x02, 0x09, 0x01, 0x00, 0x02, 0x02, 0x04, 0x00, 0x02, 0x05, 0x05, 0x00, 0x03, 0x07, 0x01, 0x01
        /*0010*/ 	.byte	0x02, 0x03, 0x00, 0x00, 0x02, 0x06, 0x01, 0x00, 0x04, 0x0b, 0x08, 0x00, 0x00, 0x00, 0x00, 0x00
        /*0020*/ 	.byte	0x00, 0x00, 0x00, 0x00


//--------------------- .nv.info.gluon_mma        --------------------------
	.section	.nv.info.gluon_mma,"",@"SHT_CUDA_INFO"
	.sectionflags	@""
	.align	4


	//----- nvinfo : EIATTR_CUDA_API_VERSION
	.align		4
        /*0000*/ 	.byte	0x04, 0x37
        /*0002*/ 	.short	(.L_7 - .L_6)
.L_6:
        /*0004*/ 	.word	0x00000082


	//----- nvinfo : EIATTR_KPARAM_INFO
	.align		4
.L_7:
        /*0008*/ 	.byte	0x04, 0x17
        /*000a*/ 	.short	(.L_9 - .L_8)
.L_8:
        /*000c*/ 	.word	0x00000000
        /*0010*/ 	.short	0x0004
        /*0012*/ 	.short	0x0020
        /*0014*/ 	.byte	0x00, 0xf4, 0x21, 0x00


	//----- nvinfo : EIATTR_KPARAM_INFO
	.align		4
.L_9:
        /*0018*/ 	.byte	0x04, 0x17
        /*001a*/ 	.short	(.L_11 - .L_10)
.L_10:
        /*001c*/ 	.word	0x00000000
        /*0020*/ 	.short	0x0003
        /*0022*/ 	.short	0x0018
        /*0024*/ 	.byte	0x00, 0xf4, 0x21, 0x00


	//----- nvinfo : EIATTR_KPARAM_INFO
	.align		4
.L_11:
        /*0028*/ 	.byte	0x04, 0x17
        /*002a*/ 	.short	(.L_13 - .L_12)
.L_12:
        /*002c*/ 	.word	0x00000000
        /*0030*/ 	.short	0x0002
        /*0032*/ 	.short	0x0010
        /*0034*/ 	.byte	0x00, 0xf4, 0x21, 0x00


	//----- nvinfo : EIATTR_KPARAM_INFO
	.align		4
.L_13:
        /*0038*/ 	.byte	0x04, 0x17
        /*003a*/ 	.short	(.L_15 - .L_14)
.L_14:
        /*003c*/ 	.word	0x00000000
        /*0040*/ 	.short	0x0001
        /*0042*/ 	.short	0x0008
        /*0044*/ 	.byte	0x00, 0xf4, 0x21, 0x00


	//----- nvinfo : EIATTR_KPARAM_INFO
	.align		4
.L_15:
        /*0048*/ 	.byte	0x04, 0x17
        /*004a*/ 	.short	(.L_17 - .L_16)
.L_16:
        /*004c*/ 	.word	0x00000000
        /*0050*/ 	.short	0x0000
        /*0052*/ 	.short	0x0000
        /*0054*/ 	.byte	0x00, 0xf4, 0x21, 0x00


	//----- nvinfo : EIATTR_SPARSE_MMA_MASK
	.align		4
.L_17:
        /*0058*/ 	.byte	0x03, 0x50
        /*005a*/ 	.short	0x0000


	//----- nvinfo : EIATTR_MAXREG_COUNT
	.align		4
        /*005c*/ 	.byte	0x03, 0x1b
        /*005e*/ 	.short	0x00ff


	//----- nvinfo : EIATTR_NUM_BARRIERS
	.align		4
        /*0060*/ 	.byte	0x02, 0x4c
        /*0062*/ 	.byte	0x01
	.zero		1


	//----- nvinfo : EIATTR_MERCURY_ISA_VERSION
	.align		4
        /*0064*/ 	.byte	0x03, 0x5f
        /*0066*/ 	.short	0x0101


	//----- nvinfo : EIATTR_EXIT_INSTR_OFFSETS
	.align		4
        /*0068*/ 	.byte	0x04, 0x1c
        /*006a*/ 	.short	(.L_19 - .L_18)


	//   ....[0]....
.L_18:
        /*006c*/ 	.word	0x00004fc0


	//----- nvinfo : EIATTR_REQNTID
	.align		4
.L_19:
        /*0070*/ 	.byte	0x04, 0x10
        /*0072*/ 	.short	(.L_21 - .L_20)
.L_20:
        /*0074*/ 	.word	0x00000080
        /*0078*/ 	.word	0x00000001
        /*007c*/ 	.word	0x00000001


	//----- nvinfo : EIATTR_CBANK_PARAM_SIZE
	.align		4
.L_21:
        /*0080*/ 	.byte	0x03, 0x19
        /*0082*/ 	.short	0x0028


	//----- nvinfo : EIATTR_PARAM_CBANK
	.align		4
        /*0084*/ 	.byte	0x04, 0x0a
        /*0086*/ 	.short	(.L_23 - .L_22)
	.align		4
.L_22:
        /*0088*/ 	.word	index@(.nv.constant0.gluon_mma)
        /*008c*/ 	.short	0x0210
        /*008e*/ 	.short	0x0028


	//----- nvinfo : EIATTR_SW_WAR
	.align		4
.L_23:
        /*0090*/ 	.byte	0x04, 0x36
        /*0092*/ 	.short	(.L_25 - .L_24)
.L_24:
        /*0094*/ 	.word	0x00000008
.L_25:


//--------------------- .nv.callgraph             --------------------------
	.section	.nv.callgraph,"",@"SHT_CUDA_CALLGRAPH"
	.align	4
	.sectionentsize	8
	.align		4
        /*0000*/ 	.word	0x00000000
	.align		4
        /*0004*/ 	.word	0xffffffff
	.align		4
        /*0008*/ 	.word	0x00000000
	.align		4
        /*000c*/ 	.word	0xfffffffe
	.align		4
        /*0010*/ 	.word	0x00000000
	.align		4
        /*0014*/ 	.word	0xfffffffd
	.align		4
        /*0018*/ 	.word	0x00000000
	.align		4
        /*001c*/ 	.word	0xfffffffc


//--------------------- .text.gluon_mma           --------------------------
	.section	.text.gluon_mma,"ax",@progbits
	.align	128
        .global         gluon_mma
        .type           gluon_mma,@function
        .size           gluon_mma,(.L_x_1 - gluon_mma)
        .other          gluon_mma,@"STO_CUDA_ENTRY STV_DEFAULT"
gluon_mma:
.text.gluon_mma:
[----:B------:R-:W-:Y:S01]  /*0000*/  LDC R1, c[0x0][0x28] ;  /* 0x00000a00ff017b82 */ /* 0x000fe20000000800 */
[----:B------:R-:W0:Y:S07]  /*0010*/  S2R R22, SR_TID.X ;  /* 0x0000000000167919 */ /* 0x000e2e0000002100 */
[----:B------:R-:W1:Y:S01]  /*0020*/  LDC.64 R4, c[0x0][0x210] ;  /* 0x00008400ff047b82 */ /* 0x000e620000000a00 */
[----:B------:R-:W-:Y:S01]  /*0030*/  ULDC.64 UR12, c[0x0][0x208] ;  /* 0x00008200000c7ab9 */ /* 0x000fe20000000a00 */
[----:B0-----:R-:W-:-:S02]  /*0040*/  SHF.R.U32.HI R2, RZ, 0x5, R22 ;  /* 0x00000005ff027819 */ /* 0x001fc40000011616 */
[----:B------:R-:W-:Y:S02]  /*0050*/  LOP3.LUT R3, R22, 0x60, RZ, 0xc0, !PT ;  /* 0x0000006016037812 */ /* 0x000fe400078ec0ff */
[----:B------:R-:W-:Y:S02]  /*0060*/  SGXT.U32 R2, R2, 0x2 ;  /* 0x000000020202781a */ /* 0x000fe40000000000 */
[CC--:B-1----:R-:W-:Y:S01]  /*0070*/  LEA R10, P0, R3.reuse, R4.reuse, 0x3 ;  /* 0x00000004030a7211 */ /* 0x0c2fe200078018ff */
[----:B------:R-:W-:Y:S01]  /*0080*/  IMAD.SHL.U32 R0, R3, 0x4, RZ ;  /* 0x0000000403007824 */ /* 0x000fe200078e00ff */
[C---:B------:R-:W-:Y:S02]  /*0090*/  LOP3.LUT R7, R2.reuse, 0x8, RZ, 0xfc, !PT ;  /* 0x0000000802077812 */ /* 0x040fe400078efcff */
[----:B------:R-:W-:Y:S02]  /*00a0*/  LOP3.LUT R9, R2, 0x4, RZ, 0xfc, !PT ;  /* 0x0000000402097812 */ /* 0x000fe400078efcff */
[----:B------:R-:W-:Y:S01]  /*00b0*/  LEA.HI.X R11, R0, R5, RZ, 0x1, P0 ;  /* 0x00000005000b7211 */ /* 0x000fe200000f0cff */
[----:B------:R-:W-:Y:S01]  /*00c0*/  IMAD.SHL.U32 R8, R7, 0x80, RZ ;  /* 0x0000008007087824 */ /* 0x000fe200078e00ff */
[----:B------:R-:W-:Y:S01]  /*00d0*/  LOP3.LUT R22, R22, 0x1f, RZ, 0xc0, !PT ;  /* 0x0000001f16167812 */ /* 0x000fe200078ec0ff */
[----:B------:R-:W-:Y:S01]  /*00e0*/  IMAD.SHL.U32 R6, R9, 0x80, RZ ;  /* 0x0000008009067824 */ /* 0x000fe200078e00ff */
[----:B------:R-:W-:-:S02]  /*00f0*/  LEA R24, P1, R7, R4, 0x8 ;  /* 0x0000000407187211 */ /* 0x000fc400078240ff */
[----:B------:R-:W-:Y:S01]  /*0100*/  LEA R20, P0, R9, R4, 0x8 ;  /* 0x0000000409147211 */ /* 0x000fe200078040ff */
[----:B------:R-:W-:Y:S01]  /*0110*/  IMAD.WIDE.U32 R10, R22, 0x2, R10 ;  /* 0x00000002160a7825 */ /* 0x000fe200078e000a */
[----:B------:R-:W-:Y:S02]  /*0120*/  LOP3.LUT R19, R2, 0xc, RZ, 0xfc, !PT ;  /* 0x0000000c02137812 */ /* 0x000fe400078efcff */
[-C--:B------:R-:W-:Y:S02]  /*0130*/  LEA.HI.X R25, R8, R5.reuse, RZ, 0x1, P1 ;  /* 0x0000000508197211 */ /* 0x080fe400008f0cff */
[----:B------:R-:W-:Y:S01]  /*0140*/  LEA.HI.X R21, R6, R5, RZ, 0x1, P0 ;  /* 0x0000000506157211 */ /* 0x000fe200000f0cff */
[----:B------:R-:W2:Y:S01]  /*0150*/  LDG.E.U16 R81, desc[UR12][R10.64] ;  /* 0x0000000c0a517981 */ /* 0x000ea2000c1e1500 */
[----:B------:R-:W-:Y:S01]  /*0160*/  IMAD.SHL.U32 R6, R19, 0x80, RZ ;  /* 0x0000008013067824 */ /* 0x000fe200078e00ff */
[----:B------:R-:W-:Y:S01]  /*0170*/  LOP3.LUT R15, R2, 0x14, RZ, 0xfc, !PT ;  /* 0x00000014020f7812 */ /* 0x000fe200078efcff */
[----:B------:R-:W-:Y:S01]  /*0180*/  IMAD.WIDE.U32 R24, R22, 0x2, R24 ;  /* 0x0000000216187825 */ /* 0x000fe200078e0018 */
[----:B------:R-:W3:Y:S01]  /*0190*/  LDG.E.U16 R83, desc[UR12][R10.64+0x40] ;  /* 0x0000400c0a537981 */ /* 0x000ee2000c1e1500 */
[----:B------:R-:W-:-:S02]  /*01a0*/  LOP3.LUT R17, R2, 0x10, RZ, 0xfc, !PT ;  /* 0x0000001002117812 */ /* 0x000fc400078efcff */
[----:B------:R-:W-:Y:S01]  /*01b0*/  IMAD.WIDE.U32 R20, R22, 0x2, R20 ;  /* 0x0000000216147825 */ /* 0x000fe200078e0014 */
[----:B------:R-:W4:Y:S04]  /*01c0*/  LDG.E.U16 R85, desc[UR12][R10.64+0x80] ;  /* 0x0000800c0a557981 */ /* 0x000f28000c1e1500 */
[----:B------:R0:W5:Y:S04]  /*01d0*/  LDG.E.U16 R87, desc[UR12][R10.64+0xc0] ;  /* 0x0000c00c0a577981 */ /* 0x000168000c1e1500 */
[----:B------:R-:W5:Y:S04]  /*01e0*/  LDG.E.U16 R97, desc[UR12][R24.64] ;  /* 0x0000000c18617981 */ /* 0x000f68000c1e1500 */
[----:B------:R-:W2:Y:S01]  /*01f0*/  LDG.E.U16 R99, desc[UR12][R24.64+0x40] ;  /* 0x0000400c18637981 */ /* 0x000ea2000c1e1500 */
[----:B0-----:R-:W-:-:S03]  /*0200*/  LEA R10, P0, R19, R4, 0x8 ;  /* 0x00000004130a7211 */ /* 0x001fc600078040ff */
[----:B------:R-:W5:Y:S01]  /*0210*/  LDG.E.U16 R101, desc[UR12][R24.64+0x80] ;  /* 0x0000800c18657981 */ /* 0x000f62000c1e1500 */
[----:B------:R-:W-:Y:S01]  /*0220*/  LEA.HI.X R11, R6, R5, RZ, 0x1, P0 ;  /* 0x00000005060b7211 */ /* 0x000fe200000f0cff */
[----:B------:R-:W-:Y:S02]  /*0230*/  IMAD.SHL.U32 R6, R15, 0x80, RZ ;  /* 0x000000800f067824 */ /* 0x000fe400078e00ff */
[----:B------:R0:W5:Y:S01]  /*0240*/  LDG.E.U16 R103, desc[UR12][R24.64+0xc0] ;  /* 0x0000c00c18677981 */ /* 0x000162000c1e1500 */
[----:B------:R-:W-:Y:S02]  /*0250*/  LOP3.LUT R13, R2, 0x18, RZ, 0xfc, !PT ;  /* 0x00000018020d7812 */ /* 0x000fe400078efcff */
[----:B------:R-:W-:Y:S01]  /*0260*/  SHF.L.U32 R8, R17, 0x7, RZ ;  /* 0x0000000711087819 */ /* 0x000fe200000006ff */
[----:B------:R-:W5:Y:S04]  /*0270*/  LDG.E.U16 R89, desc[UR12][R20.64] ;  /* 0x0000000c14597981 */ /* 0x000f68000c1e1500 */
[----:B------:R-:W5:Y:S01]  /*0280*/  LDG.E.U16 R91, desc[UR12][R20.64+0x40] ;  /* 0x0000400c145b7981 */ /* 0x000f62000c1e1500 */
[----:B0-----:R-:W-:-:S03]  /*0290*/  LEA R24, P0, R15, R4, 0x8 ;  /* 0x000000040f187211 */ /* 0x001fc600078040ff */
[----:B------:R-:W5:Y:S01]  /*02a0*/  LDG.E.U16 R93, desc[UR12][R20.64+0x80] ;  /* 0x0000800c145d7981 */ /* 0x000f62000c1e1500 */
[----:B------:R-:W-:-:S03]  /*02b0*/  LEA.HI.X R25, R6, R5, RZ, 0x1, P0 ;  /* 0x0000000506197211 */ /* 0x000fc600000f0cff */
[----:B------:R0:W5:Y:S01]  /*02c0*/  LDG.E.U16 R95, desc[UR12][R20.64+0xc0] ;  /* 0x0000c00c145f7981 */ /* 0x000162000c1e1500 */
[----:B------:R-:W-:Y:S01]  /*02d0*/  IMAD.SHL.U32 R12, R13, 0x80, RZ ;  /* 0x000000800d0c7824 */ /* 0x000fe200078e00ff */
[----:B------:R-:W-:Y:S01]  /*02e0*/  LOP3.LUT R63, R2, 0x20, RZ, 0xfc, !PT ;  /* 0x00000020023f7812 */ /* 0x000fe200078efcff */
[----:B------:R-:W-:-:S05]  /*02f0*/  IMAD.WIDE.U32 R24, R22, 0x2, R24 ;  /* 0x0000000216187825 */ /* 0x000fca00078e0018 */
[----:B------:R-:W5:Y:S01]  /*0300*/  LDG.E.U16 R121, desc[UR12][R24.64] ;  /* 0x0000000c18797981 */ /* 0x000f62000c1e1500 */
[----:B0-----:R-:W-:-:S03]  /*0310*/  LEA R20, P1, R17, R4, 0x8 ;  /* 0x0000000411147211 */ /* 0x001fc600078240ff */
[----:B------:R-:W5:Y:S01]  /*0320*/  LDG.E.U16 R123, desc[UR12][R24.64+0x40] ;  /* 0x0000400c187b7981 */ /* 0x000f62000c1e1500 */
[-C--:B------:R-:W-:Y:S02]  /*0330*/  LEA.HI.X R21, R8, R5.reuse, RZ, 0x1, P1 ;  /* 0x0000000508157211 */ /* 0x080fe400008f0cff */
[----:B------:R-:W-:Y:S01]  /*0340*/  LEA R26, P1, R13, R4, 0x8 ;  /* 0x000000040d1a7211 */ /* 0x000fe200078240ff */
[----:B------:R-:W5:Y:S01]  /*0350*/  LDG.E.U16 R125, desc[UR12][R24.64+0x80] ;  /* 0x0000800c187d7981 */ /* 0x000f62000c1e1500 */
[----:B------:R-:W-:Y:S02]  /*0360*/  IMAD.SHL.U32 R8, R63, 0x80, RZ ;  /* 0x000000803f087824 */ /* 0x000fe400078e00ff */
[----:B------:R-:W-:Y:S01]  /*0370*/  LEA.HI.X R27, R12, R5, RZ, 0x1, P1 ;  /* 0x000000050c1b7211 */ /* 0x000fe200008f0cff */
[----:B------:R0:W5:Y:S01]  /*0380*/  LDG.E.U16 R127, desc[UR12][R24.64+0xc0] ;  /* 0x0000c00c187f7981 */ /* 0x000162000c1e1500 */
[----:B------:R-:W-:Y:S01]  /*0390*/  IMAD.WIDE.U32 R20, R22, 0x2, R20 ;  /* 0x0000000216147825 */ /* 0x000fe200078e0014 */
[----:B------:R-:W-:-:S03]  /*03a0*/  LOP3.LUT R67, R2, 0x1c, RZ, 0xfc, !PT ;  /* 0x0000001c02437812 */ /* 0x000fc600078efcff */
[C---:B------:R-:W-:Y:S01]  /*03b0*/  IMAD.WIDE.U32 R10, R22.reuse, 0x2, R10 ;  /* 0x00000002160a7825 */ /* 0x040fe200078e000a */
[----:B------:R-:W5:Y:S01]  /*03c0*/  LDG.E.U16 R113, desc[UR12][R20.64] ;  /* 0x0000000c14717981 */ /* 0x000f62000c1e1500 */
[----:B0-----:R-:W-:Y:S02]  /*03d0*/  LEA R24, P1, R63, R4, 0x8 ;  /* 0x000000043f187211 */ /* 0x001fe400078240ff */
[----:B------:R-:W-:Y:S01]  /*03e0*/  IMAD.WIDE.U32 R26, R22, 0x2, R26 ;  /* 0x00000002161a7825 */ /* 0x000fe200078e001a */
[----:B------:R-:W3:Y:S01]  /*03f0*/  LDG.E.U16 R115, desc[UR12][R20.64+0x40] ;  /* 0x0000400c14737981 */ /* 0x000ee2000c1e1500 */
[----:B------:R-:W-:-:S03]  /*0400*/  LEA.HI.X R25, R8, R5, RZ, 0x1, P1 ;  /* 0x0000000508197211 */ /* 0x000fc600008f0cff */
[----:B------:R-:W5:Y:S01]  /*0410*/  LDG.E.U16 R117, desc[UR12][R20.64+0x80] ;  /* 0x0000800c14757981 */ /* 0x000f62000c1e1500 */
[----:B------:R-:W-:Y:S02]  /*0420*/  IMAD.SHL.U32 R6, R67, 0x80, RZ ;  /* 0x0000008043067824 */ /* 0x000fe400078e00ff */
[----:B------:R-:W-:Y:S01]  /*0430*/  IMAD.WIDE.U32 R24, R22, 0x2, R24 ;  /* 0x0000000216187825 */ /* 0x000fe200078e0018 */
[----:B------:R0:W5:Y:S01]  /*0440*/  LDG.E.U16 R119, desc[UR12][R20.64+0xc0] ;  /* 0x0000c00c14777981 */ /* 0x000162000c1e1500 */
[----:B------:R-:W-:-:S03]  /*0450*/  LOP3.LUT R23, R2, 0x24, RZ, 0xfc, !PT ;  /* 0x0000002402177812 */ /* 0x000fc600078efcff */
[----:B------:R-:W5:Y:S04]  /*0460*/  LDG.E.U16 R105, desc[UR12][R10.64] ;  /* 0x0000000c0a697981 */ /* 0x000f68000c1e1500 */
[----:B------:R-:W5:Y:S01]  /*0470*/  LDG.E.U16 R107, desc[UR12][R10.64+0x40] ;  /* 0x0000400c0a6b7981 */ /* 0x000f62000c1e1500 */
[----:B0-----:R-:W-:-:S03]  /*0480*/  LOP3.LUT R21, R2, 0x28, RZ, 0xfc, !PT ;  /* 0x0000002802157812 */ /* 0x001fc600078efcff */
[----:B------:R-:W5:Y:S04]  /*0490*/  LDG.E.U16 R109, desc[UR12][R10.64+0x80] ;  /* 0x0000800c0a6d7981 */ /* 0x000f68000c1e1500 */
[----:B------:R0:W5:Y:S01]  /*04a0*/  LDG.E.U16 R111, desc[UR12][R10.64+0xc0] ;  /* 0x0000c00c0a6f7981 */ /* 0x000162000c1e1500 */
[----:B------:R-:W-:-:S03]  /*04b0*/  IMAD.SHL.U32 R12, R21, 0x80, RZ ;  /* 0x00000080150c7824 */ /* 0x000fc600078e00ff */
[----:B------:R-:W4:Y:S01]  /*04c0*/  LDG.E.U16 R131, desc[UR12][R26.64+0x40] ;  /* 0x0000400c1a837981 */ /* 0x000f22000c1e1500 */
[----:B------:R-:W-:-:S03]  /*04d0*/  LEA R28, P1, R21, R4, 0x8 ;  /* 0x00000004151c7211 */ /* 0x000fc600078240ff */
[----:B------:R-:W5:Y:S01]  /*04e0*/  LDG.E.U16 R147, desc[UR12][R24.64+0x40] ;  /* 0x0000400c18937981 */ /* 0x000f62000c1e1500 */
[----:B0-----:R-:W-:-:S03]  /*04f0*/  LEA R10, P0, R67, R4, 0x8 ;  /* 0x00000004430a7211 */ /* 0x001fc600078040ff */
[----:B------:R-:W5:Y:S01]  /*0500*/  LDG.E.U16 R129, desc[UR12][R26.64] ;  /* 0x0000000c1a817981 */ /* 0x000f62000c1e1500 */
[----:B------:R-:W-:-:S03]  /*0510*/  LEA.HI.X R11, R6, R5, RZ, 0x1, P0 ;  /* 0x00000005060b7211 */ /* 0x000fc600000f0cff */
[----:B------:R-:W5:Y:S01]  /*0520*/  LDG.E.U16 R133, desc[UR12][R26.64+0x80] ;  /* 0x0000800c1a857981 */ /* 0x000f62000c1e1500 */
[----:B------:R-:W-:-:S03]  /*0530*/  SHF.L.U32 R6, R23, 0x7, RZ ;  /* 0x0000000717067819 */ /* 0x000fc600000006ff */
[----:B------:R0:W5:Y:S01]  /*0540*/  LDG.E.U16 R135, desc[UR12][R26.64+0xc0] ;  /* 0x0000c00c1a877981 */ /* 0x000162000c1e1500 */
[----:B------:R-:W-:Y:S01]  /*0550*/  LEA.HI.X R29, R12, R5, RZ, 0x1, P1 ;  /* 0x000000050c1d7211 */ /* 0x000fe200008f0cff */
[C---:B------:R-:W-:Y:S02]  /*0560*/  IMAD.WIDE.U32 R10, R22.reuse, 0x2, R10 ;  /* 0x00000002160a7825 */ /* 0x040fe400078e000a */
[----:B------:R-:W5:Y:S04]  /*0570*/  LDG.E.U16 R145, desc[UR12][R24.64] ;  /* 0x0000000c18917981 */ /* 0x000f68000c1e1500 */
[----:B------:R-:W5:Y:S01]  /*0580*/  LDG.E.U16 R149, desc[UR12][R24.64+0x80] ;  /* 0x0000800c18957981 */ /* 0x000f62000c1e1500 */
[----:B0-----:R-:W-:Y:S01]  /*0590*/  LEA R26, P0, R23, R4, 0x8 ;  /* 0x00000004171a7211 */ /* 0x001fe200078040ff */
[----:B------:R-:W-:-:S02]  /*05a0*/  IMAD.WIDE.U32 R28, R22, 0x2, R28 ;  /* 0x00000002161c7825 */ /* 0x000fc400078e001c */
[----:B------:R-:W5:Y:S01]  /*05b0*/  LDG.E.U16 R137, desc[UR12][R10.64] ;  /* 0x0000000c0a897981 */ /* 0x000f62000c1e1500 */
[----:B------:R-:W-:-:S03]  /*05c0*/  LEA.HI.X R27, R6, R5, RZ, 0x1, P0 ;  /* 0x00000005061b7211 */ /* 0x000fc600000f0cff */
[----:B------:R-:W5:Y:S01]  /*05d0*/  LDG.E.U16 R139, desc[UR12][R10.64+0x40] ;  /* 0x0000400c0a8b7981 */ /* 0x000f62000c1e1500 */
[----:B------:R-:W-:-:S03]  /*05e0*/  IMAD.WIDE.U32 R26, R22, 0x2, R26 ;  /* 0x00000002161a7825 */ /* 0x000fc600078e001a */
[----:B------:R-:W5:Y:S04]  /*05f0*/  LDG.E.U16 R141, desc[UR12][R10.64+0x80] ;  /* 0x0000800c0a8d7981 */ /* 0x000f68000c1e1500 */
[----:B------:R0:W5:Y:S04]  /*0600*/  LDG.E.U16 R143, desc[UR12][R10.64+0xc0] ;  /* 0x0000c00c0a8f7981 */ /* 0x000168000c1e1500 */
[----:B------:R-:W5:Y:S04]  /*0610*/  LDG.E.U16 R161, desc[UR12][R28.64] ;  /* 0x0000000c1ca17981 */ /* 0x000f68000c1e1500 */
[----:B------:R-:W5:Y:S04]  /*0620*/  LDG.E.U16 R151, desc[UR12][R24.64+0xc0] ;  /* 0x0000c00c18977981 */ /* 0x000f68000c1e1500 */
[----:B------:R-:W5:Y:S04]  /*0630*/  LDG.E.U16 R153, desc[UR12][R26.64] ;  /* 0x0000000c1a997981 */ /* 0x000f68000c1e1500 */
[----:B------:R-:W5:Y:S04]  /*0640*/  LDG.E.U16 R155, desc[UR12][R26.64+0x40] ;  /* 0x0000400c1a9b7981 */ /* 0x000f68000c1e1500 */
[----:B------:R-:W5:Y:S04]  /*0650*/  LDG.E.U16 R157, desc[UR12][R26.64+0x80] ;  /* 0x0000800c1a9d7981 */ /* 0x000f68000c1e1500 */
[----:B------:R-:W5:Y:S04]  /*0660*/  LDG.E.U16 R159, desc[UR12][R26.64+0xc0] ;  /* 0x0000c00c1a9f7981 */ /* 0x000f68000c1e1500 */
[----:B------:R-:W5:Y:S04]  /*0670*/  LDG.E.U16 R163, desc[UR12][R28.64+0x40] ;  /* 0x0000400c1ca37981 */ /* 0x000f68000c1e1500 */
[----:B------:R-:W5:Y:S04]  /*0680*/  LDG.E.U16 R165, desc[UR12][R28.64+0x80] ;  /* 0x0000800c1ca57981 */ /* 0x000f68000c1e1500 */
[----:B------:R-:W5:Y:S01]  /*0690*/  LDG.E.U16 R167, desc[UR12][R28.64+0xc0] ;  /* 0x0000c00c1ca77981 */ /* 0x000f62000c1e1500 */
[----:B------:R-:W1:Y:S01]  /*06a0*/  S2R R6, SR_TID.X ;  /* 0x0000000000067919 */ /* 0x000e620000002100 */
[----:B------:R-:W-:-:S02]  /*06b0*/  LOP3.LUT R71, R2, 0x2c, RZ, 0xfc, !PT ;  /* 0x0000002c02477812 */ /* 0x000fc400078efcff */
[C---:B------:R-:W-:Y:S02]  /*06c0*/  LOP3.LUT R73, R2.reuse, 0x30, RZ, 0xfc, !PT ;  /* 0x0000003002497812 */ /* 0x040fe400078efcff */
[C---:B------:R-:W-:Y:S02]  /*06d0*/  LOP3.LUT R75, R2.reuse, 0x34, RZ, 0xfc, !PT ;  /* 0x00000034024b7812 */ /* 0x040fe400078efcff */
[C---:B------:R-:W-:Y:S02]  /*06e0*/  LOP3.LUT R77, R2.reuse, 0x38, RZ, 0xfc, !PT ;  /* 0x00000038024d7812 */ /* 0x040fe400078efcff */
[----:B------:R-:W-:Y:S01]  /*06f0*/  LOP3.LUT R79, R2, 0x3c, RZ, 0xfc, !PT ;  /* 0x0000003c024f7812 */ /* 0x000fe200078efcff */
[C---:B------:R-:W-:Y:S01]  /*0700*/  IMAD.SHL.U32 R2, R71.reuse, 0x80, RZ ;  /* 0x0000008047027824 */ /* 0x040fe200078e00ff */
[----:B------:R-:W-:Y:S01]  /*0710*/  LEA R46, P0, R71, R4, 0x8 ;  /* 0x00000004472e7211 */ /* 0x000fe200078040ff */
[----:B------:R-:W-:Y:S01]  /*0720*/  IMAD.SHL.U32 R12, R77, 0x80, RZ ;  /* 0x000000804d0c7824 */ /* 0x000fe200078e00ff */
[----:B------:R-:W-:Y:S01]  /*0730*/  SHF.L.U32 R8, R75, 0x7, RZ ;  /* 0x000000074b087819 */ /* 0x000fe200000006ff */
[----:B------:R-:W-:Y:S01]  /*0740*/  IMAD.SHL.U32 R14, R79, 0x80, RZ ;  /* 0x000000804f0e7824 */ /* 0x000fe200078e00ff */
[----:B------:R-:W-:-:S02]  /*0750*/  LEA.HI.X R47, R2, R5, RZ, 0x1, P0 ;  /* 0x00000005022f7211 */ /* 0x000fc400000f0cff */
[-C--:B------:R-:W-:Y:S02]  /*0760*/  LEA R52, P1, R73, R4.reuse, 0x8 ;  /* 0x0000000449347211 */ /* 0x080fe400078240ff */
[-C--:B------:R-:W-:Y:S02]  /*0770*/  LEA R68, P2, R75, R4.reuse, 0x8 ;  /* 0x000000044b447211 */ /* 0x080fe400078440ff */
[-C--:B0-----:R-:W-:Y:S02]  /*0780*/  LEA R10, P0, R77, R4.reuse, 0x8 ;  /* 0x000000044d0a7211 */ /* 0x081fe400078040ff */
[----:B------:R-:W-:Y:S02]  /*0790*/  LEA R4, P3, R79, R4, 0x8 ;  /* 0x000000044f047211 */ /* 0x000fe400078640ff */
[----:B-1----:R-:W-:Y:S01]  /*07a0*/  LOP3.LUT R11, R6, 0x1f, RZ, 0xc0, !PT ;  /* 0x0000001f060b7812 */ /* 0x002fe200078ec0ff */
[----:B------:R-:W-:-:S04]  /*07b0*/  IMAD.SHL.U32 R6, R73, 0x80, RZ ;  /* 0x0000008049067824 */ /* 0x000fc800078e00ff */
[----:B------:R-:W-:Y:S01]  /*07c0*/  IMAD R11, R11, 0x2, R0 ;  /* 0x000000020b0b7824 */ /* 0x000fe200078e0200 */
[----:B------:R-:W-:Y:S02]  /*07d0*/  SHF.R.U32.HI R0, RZ, 0x1, R3 ;  /* 0x00000001ff007819 */ /* 0x000fe40000011603 */
[-C--:B------:R-:W-:Y:S02]  /*07e0*/  LEA.HI.X R53, R6, R5.reuse, RZ, 0x1, P1 ;  /* 0x0000000506357211 */ /* 0x080fe400008f0cff */
[----:B------:R-:W-:Y:S02]  /*07f0*/  LOP3.LUT R0, R11, R0, RZ, 0x3c, !PT ;  /* 0x000000000b007212 */ /* 0x000fe400078e3cff */
[-C--:B------:R-:W-:Y:S02]  /*0800*/  LEA.HI.X R69, R8, R5.reuse, RZ, 0x1, P2 ;  /* 0x0000000508457211 */ /* 0x080fe400010f0cff */
[-C--:B------:R-:W-:Y:S02]  /*0810*/  LEA.HI.X R11, R12, R5.reuse, RZ, 0x1, P0 ;  /* 0x000000050c0b7211 */ /* 0x080fe400000f0cff */
[----:B------:R-:W-:-:S03]  /*0820*/  LEA.HI.X R5, R14, R5, RZ, 0x1, P3 ;  /* 0x000000050e057211 */ /* 0x000fc600018f0cff */
[C---:B------:R-:W-:Y:S01]  /*0830*/  IMAD.WIDE.U32 R4, R22.reuse, 0x2, R4 ;  /* 0x0000000216047825 */ /* 0x040fe200078e0004 */
[----:B------:R-:W0:Y:S04]  /*0840*/  S2UR UR8, SR_CgaCtaId ;  /* 0x00000000000879c3 */ /* 0x000e280000008800 */
[----:B------:R-:W5:Y:S04]  /*0850*/  LDG.E.U16 R57, desc[UR12][R4.64] ;  /* 0x0000000c04397981 */ /* 0x000f68000c1e1500 */
[----:B------:R-:W5:Y:S04]  /*0860*/  LDG.E.U16 R59, desc[UR12][R4.64+0x40] ;  /* 0x0000400c043b7981 */ /* 0x000f68000c1e1500 */
[----:B------:R-:W5:Y:S04]  /*0870*/  LDG.E.U16 R61, desc[UR12][R4.64+0x80] ;  /* 0x0000800c043d7981 */ /* 0x000f68000c1e1500 */
[----:B------:R1:W5:Y:S02]  /*0880*/  LDG.E.U16 R65, desc[UR12][R4.64+0xc0] ;  /* 0x0000c00c04417981 */ /* 0x000364000c1e1500 */
[----:B-1----:R-:W1:Y:S01]  /*0890*/  LDC.64 R4, c[0x0][0x218] ;  /* 0x00008600ff047b82 */ /* 0x002e620000000a00 */
[----:B------:R-:W-:-:S04]  /*08a0*/  IMAD.WIDE.U32 R52, R22, 0x2, R52 ;  /* 0x0000000216347825 */ /* 0x000fc800078e0034 */
[----:B------:R-:W-:Y:S01]  /*08b0*/  IMAD.WIDE.U32 R10, R22, 0x2, R10 ;  /* 0x00000002160a7825 */ /* 0x000fe200078e000a */
[----:B------:R-:W5:Y:S01]  /*08c0*/  LDG.E.U16 R33, desc[UR12][R52.64] ;  /* 0x0000000c34217981 */ /* 0x000f62000c1e1500 */
[----:B------:R-:W-:Y:S02]  /*08d0*/  UMOV UR4, 0x400 ;  /* 0x0000040000047882 */ /* 0x000fe40000000000 */
[----:B------:R-:W-:Y:S01]  /*08e0*/  IMAD.SHL.U32 R2, R3, 0x8, RZ ;  /* 0x0000000803027824 */ /* 0x000fe200078e00ff */
[----:B------:R-:W5:Y:S01]  /*08f0*/  LDG.E.U16 R35, desc[UR12][R52.64+0x40] ;  /* 0x0000400c34237981 */ /* 0x000f62000c1e1500 */
[----:B0-----:R-:W-:-:S03]  /*0900*/  ULEA UR8, UR8, UR4, 0x18 ;  /* 0x0000000408087291 */ /* 0x001fc6000f8ec03f */
[----:B------:R-:W5:Y:S04]  /*0910*/  LDG.E.U16 R37, desc[UR12][R52.64+0x80] ;  /* 0x0000800c34257981 */ /* 0x000f68000c1e1500 */
[----:B------:R-:W5:Y:S04]  /*0920*/  LDG.E.U16 R39, desc[UR12][R52.64+0xc0] ;  /* 0x0000c00c34277981 */ /* 0x000f68000c1e1500 */
[----:B------:R-:W5:Y:S04]  /*0930*/  LDG.E.U16 R49, desc[UR12][R10.64] ;  /* 0x0000000c0a317981 */ /* 0x000f68000c1e1500 */
[----:B------:R-:W5:Y:S04]  /*0940*/  LDG.E.U16 R51, desc[UR12][R10.64+0x40] ;  /* 0x0000400c0a337981 */ /* 0x000f68000c1e1500 */
[----:B------:R-:W5:Y:S04]  /*0950*/  LDG.E.U16 R53, desc[UR12][R10.64+0x80] ;  /* 0x0000800c0a357981 */ /* 0x000f68000c1e1500 */
[----:B------:R0:W5:Y:S01]  /*0960*/  LDG.E.U16 R55, desc[UR12][R10.64+0xc0] ;  /* 0x0000c00c0a377981 */ /* 0x000162000c1e1500 */
[----:B------:R-:W-:Y:S01]  /*0970*/  SHF.L.U32 R6, R7, 0x8, RZ ;  /* 0x0000000807067819 */ /* 0x000fe200000006ff */
[----:B------:R-:W-:Y:S01]  /*0980*/  IMAD.SHL.U32 R8, R19, 0x100, RZ ;  /* 0x0000010013087824 */ /* 0x000fe200078e00ff */
[----:B-1----:R-:W-:-:S02]  /*0990*/  LEA R98, P1, R9, R4, 0x9 ;  /* 0x0000000409627211 */ /* 0x002fc400078248ff */
[-C--:B0-----:R-:W-:Y:S02]  /*09a0*/  LEA R10, P0, R3, R4.reuse, 0x4 ;  /* 0x00000004030a7211 */ /* 0x081fe400078020ff */
[-C--:B------:R-:W-:Y:S02]  /*09b0*/  LEA R114, P2, R7, R4.reuse, 0x9 ;  /* 0x0000000407727211 */ /* 0x080fe400078448ff */
[----:B------:R-:W-:Y:S01]  /*09c0*/  LEA.HI.X R11, R2, R5, RZ, 0x1, P0 ;  /* 0x00000005020b7211 */ /* 0x000fe200000f0cff */
[----:B------:R-:W-:Y:S01]  /*09d0*/  IMAD.SHL.U32 R2, R9, 0x100, RZ ;  /* 0x0000010009027824 */ /* 0x000fe200078e00ff */
[-C--:B------:R-:W-:Y:S01]  /*09e0*/  LEA R130, P3, R19, R4.reuse, 0x9 ;  /* 0x0000000413827211 */ /* 0x080fe200078648ff */
[C---:B------:R-:W-:Y:S01]  /*09f0*/  IMAD.SHL.U32 R12, R17.reuse, 0x100, RZ ;  /* 0x00000100110c7824 */ /* 0x040fe200078e00ff */
[-C--:B------:R-:W-:Y:S01]  /*0a00*/  LEA R146, P5, R17, R4.reuse, 0x9 ;  /* 0x0000000411927211 */ /* 0x080fe200078a48ff */
[C---:B------:R-:W-:Y:S01]  /*0a10*/  IMAD.WIDE.U32 R46, R22.reuse, 0x2, R46 ;  /* 0x00000002162e7825 */ /* 0x040fe200078e002e */
[CC--:B------:R-:W-:Y:S01]  /*0a20*/  LEA R62, P0, R13.reuse, R4.reuse, 0x9 ;  /* 0x000000040d3e7211 */ /* 0x0c0fe200078048ff */
[----:B--2---:R0:W-:Y:S02]  /*0a30*/  STS.U16 [R0+UR8+0x10440], R99 ;  /* 0x0104406300007988 */ /* 0x0041e40008000408 */
[----:B------:R-:W-:Y:S01]  /*0a40*/  IMAD.SHL.U32 R26, R13, 0x100, RZ ;  /* 0x000001000d1a7824 */ /* 0x000fe200078e00ff */
[----:B------:R-:W-:Y:S01]  /*0a50*/  SHF.L.U32 R28, R67, 0x8, RZ ;  /* 0x00000008431c7819 */ /* 0x000fe200000006ff */
[----:B------:R-:W-:Y:S01]  /*0a60*/  IMAD.WIDE.U32 R68, R22, 0x2, R68 ;  /* 0x0000000216447825 */ /* 0x000fe200078e0044 */
[C---:B------:R-:W-:Y:S01]  /*0a70*/  LEA R66, P4, R15.reuse, R4, 0x9 ;  /* 0x000000040f427211 */ /* 0x040fe200078848ff */
[----:B------:R-:W2:Y:S02]  /*0a80*/  LDG.E.U16 R25, desc[UR12][R46.64] ;  /* 0x0000000c2e197981 */ /* 0x000ea4000c1e1500 */
[----:B------:R-:W-:-:S02]  /*0a90*/  IMAD.SHL.U32 R24, R15, 0x100, RZ ;  /* 0x000001000f187824 */ /* 0x000fc400078e00ff */
[----:B------:R-:W-:Y:S01]  /*0aa0*/  IMAD.SHL.U32 R30, R63, 0x100, RZ ;  /* 0x000001003f1e7824 */ /* 0x000fe200078e00ff */
[-C--:B0-----:R-:W-:Y:S01]  /*0ab0*/  LEA.HI.X R99, R2, R5.reuse, RZ, 0x1, P1 ;  /* 0x0000000502637211 */ /* 0x081fe200008f0cff */
[----:B------:R-:W-:Y:S01]  /*0ac0*/  IMAD.SHL.U32 R32, R23, 0x100, RZ ;  /* 0x0000010017207824 */ /* 0x000fe200078e00ff */
[----:B------:R-:W-:Y:S01]  /*0ad0*/  LEA R20, P1, R67, R4, 0x9 ;  /* 0x0000000443147211 */ /* 0x000fe200078248ff */
[----:B------:R-:W2:Y:S01]  /*0ae0*/  LDG.E.U16 R27, desc[UR12][R46.64+0x40] ;  /* 0x0000400c2e1b7981 */ /* 0x000ea2000c1e1500 */
[----:B------:R-:W-:Y:S01]  /*0af0*/  IMAD.SHL.U32 R34, R21, 0x100, RZ ;  /* 0x0000010015227824 */ /* 0x000fe200078e00ff */
[----:B------:R-:W-:Y:S01]  /*0b00*/  SHF.L.U32 R38, R73, 0x8, RZ ;  /* 0x0000000849267819 */ /* 0x000fe200000006ff */
[----:B------:R-:W-:Y:S01]  /*0b10*/  IMAD.SHL.U32 R36, R71, 0x100, RZ ;  /* 0x0000010047247824 */ /* 0x000fe200078e00ff */
[----:B------:R-:W2:Y:S01]  /*0b20*/  LDG.E.U16 R29, desc[UR12][R46.64+0x80] ;  /* 0x0000800c2e1d7981 */ /* 0x000ea2000c1e1500 */
[----:B------:R-:W-:Y:S01]  /*0b30*/  IMAD.SHL.U32 R40, R75, 0x100, RZ ;  /* 0x000001004b287824 */ /* 0x000fe200078e00ff */
[----:B------:R-:W-:Y:S01]  /*0b40*/  LEA.HI.X R67, R24, R5, RZ, 0x1, P4 ;  /* 0x0000000518437211 */ /* 0x000fe200020f0cff */
[----:B------:R-:W-:Y:S01]  /*0b50*/  IMAD.SHL.U32 R42, R77, 0x100, RZ ;  /* 0x000001004d2a7824 */ /* 0x000fe200078e00ff */
[----:B------:R-:W2:Y:S01]  /*0b60*/  LDG.E.U16 R31, desc[UR12][R46.64+0xc0] ;  /* 0x0000c00c2e1f7981 */ /* 0x000ea2000c1e1500 */
[----:B------:R-:W-:-:S03]  /*0b70*/  IMAD.SHL.U32 R2, R79, 0x100, RZ ;  /* 0x000001004f027824 */ /* 0x000fc600078e00ff */
[----:B------:R-:W2:Y:S04]  /*0b80*/  LDG.E.U16 R41, desc[UR12][R68.64] ;  /* 0x0000000c44297981 */ /* 0x000ea8000c1e1500 */
[----:B------:R-:W2:Y:S04]  /*0b90*/  LDG.E.U16 R43, desc[UR12][R68.64+0x40] ;  /* 0x0000400c442b7981 */ /* 0x000ea8000c1e1500 */
[----:B------:R-:W2:Y:S04]  /*0ba0*/  LDG.E.U16 R45, desc[UR12][R68.64+0x80] ;  /* 0x0000800c442d7981 */ /* 0x000ea8000c1e1500 */
[----:B------:R0:W2:Y:S01]  /*0bb0*/  LDG.E.U16 R47, desc[UR12][R68.64+0xc0] ;  /* 0x0000c00c442f7981 */ /* 0x0000a2000c1e1500 */
[----:B------:R-:W-:-:S03]  /*0bc0*/  IMAD.WIDE.U32 R98, R22, 0x2, R98 ;  /* 0x0000000216627825 */ /* 0x000fc600078e0062 */
[----:B---3--:R1:W-:Y:S02]  /*0bd0*/  STS.U16 [R0+UR8+0x10840], R115 ;  /* 0x0108407300007988 */ /* 0x0083e40008000408 */
[-C--:B-1----:R-:W-:Y:S02]  /*0be0*/  LEA.HI.X R115, R6, R5.reuse, RZ, 0x1, P2 ;  /* 0x0000000506737211 */ /* 0x082fe400010f0cff */
[-C--:B------:R-:W-:Y:S02]  /*0bf0*/  LEA R18, P2, R63, R4.reuse, 0x9 ;  /* 0x000000043f127211 */ /* 0x080fe400078448ff */
[-C--:B------:R-:W-:Y:S02]  /*0c00*/  LEA.HI.X R63, R26, R5.reuse, RZ, 0x1, P0 ;  /* 0x000000051a3f7211 */ /* 0x080fe400000f0cff */
[-C--:B------:R-:W-:Y:S02]  /*0c10*/  LEA R6, P0, R73, R4.reuse, 0x9 ;  /* 0x0000000449067211 */ /* 0x080fe400078048ff */
[----:B------:R-:W-:Y:S01]  /*0c20*/  LEA.HI.X R19, R30, R5, RZ, 0x1, P2 ;  /* 0x000000051e137211 */ /* 0x000fe200010f0cff */
[----:B----4-:R1:W-:Y:S04]  /*0c30*/  STS.U16 [R0+UR8+0x10c40], R131 ;  /* 0x010c408300007988 */ /* 0x0103e80008000408 */
[----:B-----5:R3:W-:Y:S01]  /*0c40*/  STS.U16 [R0+UR8+0x11040], R147 ;  /* 0x0110409300007988 */ /* 0x0207e20008000408 */
[----:B0-----:R-:W-:-:S02]  /*0c50*/  LEA R68, P2, R77, R4, 0x9 ;  /* 0x000000044d447211 */ /* 0x001fc400078448ff */
[-C--:B------:R-:W-:Y:S01]  /*0c60*/  LEA.HI.X R7, R38, R5.reuse, RZ, 0x1, P0 ;  /* 0x0000000526077211 */ /* 0x080fe200000f0cff */
[----:B------:R-:W-:Y:S01]  /*0c70*/  IMAD.WIDE.U32 R114, R22, 0x2, R114 ;  /* 0x0000000216727825 */ /* 0x000fe200078e0072 */
[----:B------:R0:W-:Y:S01]  /*0c80*/  STS.U16 [R0+UR8+0x10000], R81 ;  /* 0x0100005100007988 */ /* 0x0001e20008000408 */
[-C--:B-1----:R-:W-:Y:S02]  /*0c90*/  LEA.HI.X R131, R8, R5.reuse, RZ, 0x1, P3 ;  /* 0x0000000508837211 */ /* 0x082fe400018f0cff */
[-C--:B------:R-:W-:Y:S01]  /*0ca0*/  LEA R16, P3, R23, R4.reuse, 0x9 ;  /* 0x0000000417107211 */ /* 0x080fe200078648ff */
[----:B------:R-:W-:Y:S01]  /*0cb0*/  IMAD.WIDE.U32 R66, R22, 0x2, R66 ;  /* 0x0000000216427825 */ /* 0x000fe200078e0042 */
[-C--:B---3--:R-:W-:Y:S01]  /*0cc0*/  LEA.HI.X R147, R12, R5.reuse, RZ, 0x1, P5 ;  /* 0x000000050c937211 */ /* 0x088fe200028f0cff */
[----:B------:R1:W-:Y:S01]  /*0cd0*/  STS.U16 [R0+UR8+0x10040], R83 ;  /* 0x0100405300007988 */ /* 0x0003e20008000408 */
[-C--:B------:R-:W-:Y:S02]  /*0ce0*/  LEA R14, P5, R21, R4.reuse, 0x9 ;  /* 0x00000004150e7211 */ /* 0x080fe400078a48ff */
[----:B------:R-:W-:Y:S01]  /*0cf0*/  LEA.HI.X R21, R28, R5, RZ, 0x1, P1 ;  /* 0x000000051c157211 */ /* 0x000fe200008f0cff */
[----:B------:R-:W-:Y:S01]  /*0d00*/  IMAD.WIDE.U32 R62, R22, 0x2, R62 ;  /* 0x00000002163e7825 */ /* 0x000fe200078e003e */
[-C--:B------:R-:W-:Y:S01]  /*0d10*/  LEA R12, P4, R71, R4.reuse, 0x9 ;  /* 0x00000004470c7211 */ /* 0x080fe200078848ff */
[----:B------:R-:W-:Y:S01]  /*0d20*/  STS.U16 [R0+UR8+0x12000], R85 ;  /* 0x0120005500007988 */ /* 0x000fe20008000408 */
[----:B------:R-:W-:-:S02]  /*0d30*/  LEA R8, P1, R75, R4, 0x9 ;  /* 0x000000044b087211 */ /* 0x000fc400078248ff */
[-C--:B------:R-:W-:Y:S01]  /*0d40*/  LEA.HI.X R17, R32, R5.reuse, RZ, 0x1, P3 ;  /* 0x0000000520117211 */ /* 0x080fe200018f0cff */
[----:B------:R-:W-:Y:S01]  /*0d50*/  IMAD.WIDE.U32 R18, R22, 0x2, R18 ;  /* 0x0000000216127825 */ /* 0x000fe200078e0012 */
[----:B------:R-:W-:Y:S01]  /*0d60*/  LEA R70, P3, R79, R4, 0x9 ;  /* 0x000000044f467211 */ /* 0x000fe200078648ff */
[----:B------:R-:W-:Y:S01]  /*0d70*/  STS.U16 [R0+UR8+0x12040], R87 ;  /* 0x0120405700007988 */ /* 0x000fe20008000408 */
[-C--:B------:R-:W-:Y:S02]  /*0d80*/  LEA.HI.X R15, R34, R5.reuse, RZ, 0x1, P5 ;  /* 0x00000005220f7211 */ /* 0x080fe400028f0cff */
[-C--:B------:R-:W-:Y:S01]  /*0d90*/  LEA.HI.X R13, R36, R5.reuse, RZ, 0x1, P4 ;  /* 0x00000005240d7211 */ /* 0x080fe200020f0cff */
[----:B------:R-:W-:Y:S01]  /*0da0*/  STS.U16 [R0+UR8+0x10240], R89 ;  /* 0x0102405900007988 */ /* 0x000fe20008000408 */
[-C--:B------:R-:W-:Y:S02]  /*0db0*/  LEA.HI.X R9, R40, R5.reuse, RZ, 0x1, P1 ;  /* 0x0000000528097211 */ /* 0x080fe400008f0cff */
[-C--:B------:R-:W-:Y:S01]  /*0dc0*/  LEA.HI.X R69, R42, R5.reuse, RZ, 0x1, P2 ;  /* 0x000000052a457211 */ /* 0x080fe200010f0cff */
[----:B------:R-:W-:Y:S01]  /*0dd0*/  IMAD.WIDE.U32 R130, R22, 0x2, R130 ;  /* 0x0000000216827825 */ /* 0x000fe200078e0082 */
[----:B------:R-:W-:Y:S01]  /*0de0*/  LEA.HI.X R71, R2, R5, RZ, 0x1, P3 ;  /* 0x0000000502477211 */ /* 0x000fe200018f0cff */
[----:B------:R-:W-:Y:S02]  /*0df0*/  STS.U16 [R0+UR8+0x10200], R91 ;  /* 0x0102005b00007988 */ /* 0x000fe40008000408 */
[----:B------:R-:W-:-:S02]  /*0e00*/  IMAD.WIDE.U32 R4, R22, 0x2, R10 ;  /* 0x0000000216047825 */ /* 0x000fc400078e000a */
[----:B------:R-:W-:Y:S02]  /*0e10*/  STS.U16 [R0+UR8+0x12240], R93 ;  /* 0x0122405d00007988 */ /* 0x000fe40008000408 */
[C---:B------:R-:W-:Y:S02]  /*0e20*/  IMAD.WIDE.U32 R146, R22.reuse, 0x2, R146 ;  /* 0x0000000216927825 */ /* 0x040fe400078e0092 */
[----:B------:R-:W-:Y:S02]  /*0e30*/  STS.U16 [R0+UR8+0x12200], R95 ;  /* 0x0122005f00007988 */ /* 0x000fe40008000408 */
[C---:B------:R-:W-:Y:S02]  /*0e40*/  IMAD.WIDE.U32 R10, R22.reuse, 0x2, R6 ;  /* 0x00000002160a7825 */ /* 0x040fe400078e0006 */
[----:B------:R3:W-:Y:S02]  /*0e50*/  STS.U16 [R0+UR8+0x10400], R97 ;  /* 0x0104006100007988 */ /* 0x0007e40008000408 */
[----:B------:R-:W-:-:S02]  /*0e60*/  IMAD.WIDE.U32 R20, R22, 0x2, R20 ;  /* 0x0000000216147825 */ /* 0x000fc400078e0014 */
[----:B------:R-:W-:Y:S02]  /*0e70*/  STS.U16 [R0+UR8+0x12400], R101 ;  /* 0x0124006500007988 */ /* 0x000fe40008000408 */
[C---:B------:R-:W-:Y:S02]  /*0e80*/  IMAD.WIDE.U32 R16, R22.reuse, 0x2, R16 ;  /* 0x0000000216107825 */ /* 0x040fe400078e0010 */
[----:B------:R-:W-:Y:S02]  /*0e90*/  STS.U16 [R0+UR8+0x12440], R103 ;  /* 0x0124406700007988 */ /* 0x000fe40008000408 */
[C---:B------:R-:W-:Y:S02]  /*0ea0*/  IMAD.WIDE.U32 R14, R22.reuse, 0x2, R14 ;  /* 0x00000002160e7825 */ /* 0x040fe400078e000e */
[----:B------:R-:W-:Y:S02]  /*0eb0*/  STS.U16 [R0+UR8+0x10640], R105 ;  /* 0x0106406900007988 */ /* 0x000fe40008000408 */
[----:B------:R-:W-:-:S02]  /*0ec0*/  IMAD.WIDE.U32 R12, R22, 0x2, R12 ;  /* 0x00000002160c7825 */ /* 0x000fc400078e000c */
[----:B------:R-:W-:Y:S02]  /*0ed0*/  STS.U16 [R0+UR8+0x10600], R107 ;  /* 0x0106006b00007988 */ /* 0x000fe40008000408 */
[C---:B------:R-:W-:Y:S02]  /*0ee0*/  IMAD.WIDE.U32 R8, R22.reuse, 0x2, R8 ;  /* 0x0000000216087825 */ /* 0x040fe400078e0008 */
[----:B------:R-:W-:Y:S02]  /*0ef0*/  STS.U16 [R0+UR8+0x12640], R109 ;  /* 0x0126406d00007988 */ /* 0x000fe40008000408 */
[C---:B------:R-:W-:Y:S02]  /*0f00*/  IMAD.WIDE.U32 R6, R22.reuse, 0x2, R68 ;  /* 0x0000000216067825 */ /* 0x040fe400078e0044 */
[----:B------:R-:W-:Y:S02]  /*0f10*/  STS.U16 [R0+UR8+0x12600], R111 ;  /* 0x0126006f00007988 */ /* 0x000fe40008000408 */
[----:B------:R-:W-:-:S02]  /*0f20*/  IMAD.WIDE.U32 R22, R22, 0x2, R70 ;  /* 0x0000000216167825 */ /* 0x000fc400078e0046 */
[----:B------:R4:W-:Y:S04]  /*0f30*/  STS.U16 [R0+UR8+0x10800], R113 ;  /* 0x0108007100007988 */ /* 0x0009e80008000408 */
[----:B------:R5:W-:Y:S04]  /*0f40*/  STS.U16 [R0+UR8+0x10c00], R129 ;  /* 0x010c008100007988 */ /* 0x000be80008000408 */
[----:B------:R-:W2:Y:S04]  /*0f50*/  LDG.E.U16 R69, desc[UR12][R98.64] ;  /* 0x0000000c62457981 */ /* 0x000ea8000c1e1500 */
[----:B------:R-:W2:Y:S04]  /*0f60*/  LDG.E.U16 R71, desc[UR12][R98.64+0x40] ;  /* 0x0000400c62477981 */ /* 0x000ea8000c1e1500 */
[----:B------:R-:W2:Y:S04]  /*0f70*/  LDG.E.U16 R73, desc[UR12][R98.64+0x80] ;  /* 0x0000800c62497981 */ /* 0x000ea8000c1e1500 */
[----:B------:R-:W2:Y:S04]  /*0f80*/  LDG.E.U16 R75, desc[UR12][R98.64+0xc0] ;  /* 0x0000c00c624b7981 */ /* 0x000ea8000c1e1500 */
[----:B------:R-:W2:Y:S04]  /*0f90*/  LDG.E.U16 R77, desc[UR12][R98.64+0x100] ;  /* 0x0001000c624d7981 */ /* 0x000ea8000c1e1500 */
[----:B------:R-:W2:Y:S04]  /*0fa0*/  LDG.E.U16 R79, desc[UR12][R98.64+0x140] ;  /* 0x0001400c624f7981 */ /* 0x000ea8000c1e1500 */
[----:B0-----:R-:W2:Y:S04]  /*0fb0*/  LDG.E.U16 R81, desc[UR12][R98.64+0x180] ;  /* 0x0001800c62517981 */ /* 0x001ea8000c1e1500 */
[----:B-1----:R-:W2:Y:S04]  /*0fc0*/  LDG.E.U16 R83, desc[UR12][R98.64+0x1c0] ;  /* 0x0001c00c62537981 */ /* 0x002ea8000c1e1500 */
[----:B------:R-:W-:Y:S04]  /*0fd0*/  STS.U16 [R0+UR8+0x12800], R117 ;  /* 0x0128007500007988 */ /* 0x000fe80008000408 */
[----:B------:R-:W-:Y:S04]  /*0fe0*/  STS.U16 [R0+UR8+0x12840], R119 ;  /* 0x0128407700007988 */ /* 0x000fe80008000408 */
[----:B------:R-:W-:Y:S04]  /*0ff0*/  STS.U16 [R0+UR8+0x10a40], R121 ;  /* 0x010a407900007988 */ /* 0x000fe80008000408 */
[----:B------:R-:W-:Y:S04]  /*1000*/  STS.U16 [R0+UR8+0x10a00], R123 ;  /* 0x010a007b00007988 */ /* 0x000fe80008000408 */
[----:B------:R-:W-:Y:S04]  /*1010*/  STS.U16 [R0+UR8+0x12a40], R125 ;  /* 0x012a407d00007988 */ /* 0x000fe80008000408 */
[----:B------:R0:W-:Y:S04]  /*1020*/  STS.U16 [R0+UR8+0x12a00], R127 ;  /* 0x012a007f00007988 */ /* 0x0001e80008000408 */
[----:B------:R-:W-:Y:S04]  /*1030*/  STS.U16 [R0+UR8+0x12c00], R133 ;  /* 0x012c008500007988 */ /* 0x000fe80008000408 */
[----:B------:R-:W-:Y:S04]  /*1040*/  STS.U16 [R0+UR8+0x12c40], R135 ;  /* 0x012c408700007988 */ /* 0x000fe80008000408 */
[----:B------:R-:W-:Y:S04]  /*1050*/  STS.U16 [R0+UR8+0x10e40], R137 ;  /* 0x010e408900007988 */ /* 0x000fe80008000408 */
[----:B------:R-:W-:Y:S04]  /*1060*/  STS.U16 [R0+UR8+0x10e00], R139 ;  /* 0x010e008b00007988 */ /* 0x000fe80008000408 */
[----:B------:R-:W-:Y:S04]  /*1070*/  STS.U16 [R0+UR8+0x12e40], R141 ;  /* 0x012e408d00007988 */ /* 0x000fe80008000408 */
[----:B------:R-:W-:Y:S04]  /*1080*/  STS.U16 [R0+UR8+0x12e00], R143 ;  /* 0x012e008f00007988 */ /* 0x000fe80008000408 */
[----:B------:R1:W-:Y:S04]  /*1090*/  STS.U16 [R0+UR8+0x11000], R145 ;  /* 0x0110009100007988 */ /* 0x0003e80008000408 */
[----:B------:R1:W-:Y:S04]  /*10a0*/  STS.U16 [R0+UR8+0x11400], R161 ;  /* 0x011400a100007988 */ /* 0x0003e80008000408 */
[----:B---3--:R-:W3:Y:S04]  /*10b0*/  LDG.E.U16 R97, desc[UR12][R114.64] ;  /* 0x0000000c72617981 */ /* 0x008ee8000c1e1500 */
[----:B------:R-:W3:Y:S04]  /*10c0*/  LDG.E.U16 R95, desc[UR12][R114.64+0x40] ;  /* 0x0000400c725f7981 */ /* 0x000ee8000c1e1500 */
[----:B------:R-:W3:Y:S04]  /*10d0*/  LDG.E.U16 R93, desc[UR12][R114.64+0x80] ;  /* 0x0000800c725d7981 */ /* 0x000ee8000c1e1500 */
[----:B------:R-:W3:Y:S04]  /*10e0*/  LDG.E.U16 R91, desc[UR12][R114.64+0xc0] ;  /* 0x0000c00c725b7981 */ /* 0x000ee8000c1e1500 */
[----:B------:R-:W3:Y:S04]  /*10f0*/  LDG.E.U16 R89, desc[UR12][R114.64+0x100] ;  /* 0x0001000c72597981 */ /* 0x000ee8000c1e1500 */
[----:B------:R-:W3:Y:S04]  /*1100*/  LDG.E.U16 R87, desc[UR12][R114.64+0x140] ;  /* 0x0001400c72577981 */ /* 0x000ee8000c1e1500 */
[----:B------:R-:W3:Y:S04]  /*1110*/  LDG.E.U16 R85, desc[UR12][R114.64+0x180] ;  /* 0x0001800c72557981 */ /* 0x000ee8000c1e1500 */
[----:B----4-:R-:W4:Y:S04]  /*1120*/  LDG.E.U16 R113, desc[UR12][R114.64+0x1c0] ;  /* 0x0001c00c72717981 */ /* 0x010f28000c1e1500 */
[----:B------:R-:W4:Y:S04]  /*1130*/  LDG.E.U16 R111, desc[UR12][R130.64] ;  /* 0x0000000c826f7981 */ /* 0x000f28000c1e1500 */
[----:B------:R-:W4:Y:S04]  /*1140*/  LDG.E.U16 R109, desc[UR12][R130.64+0x40] ;  /* 0x0000400c826d7981 */ /* 0x000f28000c1e1500 */
[----:B------:R-:W4:Y:S04]  /*1150*/  LDG.E.U16 R107, desc[UR12][R130.64+0x80] ;  /* 0x0000800c826b7981 */ /* 0x000f28000c1e1500 */
[----:B------:R-:W4:Y:S04]  /*1160*/  LDG.E.U16 R105, desc[UR12][R130.64+0xc0] ;  /* 0x0000c00c82697981 */ /* 0x000f28000c1e1500 */
[----:B------:R-:W4:Y:S04]  /*1170*/  LDG.E.U16 R103, desc[UR12][R130.64+0x100] ;  /* 0x0001000c82677981 */ /* 0x000f28000c1e1500 */
[----:B------:R-:W4:Y:S04]  /*1180*/  LDG.E.U16 R101, desc[UR12][R130.64+0x140] ;  /* 0x0001400c82657981 */ /* 0x000f28000c1e1500 */
[----:B------:R-:W4:Y:S04]  /*1190*/  LDG.E.U16 R99, desc[UR12][R130.64+0x180] ;  /* 0x0001800c82637981 */ /* 0x000f28000c1e1500 */
[----:B-----5:R-:W5:Y:S04]  /*11a0*/  LDG.E.U16 R129, desc[UR12][R130.64+0x1c0] ;  /* 0x0001c00c82817981 */ /* 0x020f68000c1e1500 */
        /* <DEDUP_REMOVED lines=8> */
[----:B------:R1:W-:Y:S04]  /*1230*/  STS.U16 [R0+UR8+0x13440], R167 ;  /* 0x013440a700007988 */ /* 0x0003e80008000408 */
[----:B0-----:R-:W5:Y:S04]  /*1240*/  LDG.E.U16 R127, desc[UR12][R146.64] ;  /* 0x0000000c927f7981 */ /* 0x001f68000c1e1500 */
[----:B------:R-:W5:Y:S04]  /*1250*/  LDG.E.U16 R125, desc[UR12][R146.64+0x40] ;  /* 0x0000400c927d7981 */ /* 0x000f68000c1e1500 */
[----:B------:R-:W5:Y:S04]  /*1260*/  LDG.E.U16 R123, desc[UR12][R146.64+0x80] ;  /* 0x0000800c927b7981 */ /* 0x000f68000c1e1500 */
[----:B------:R-:W5:Y:S04]  /*1270*/  LDG.E.U16 R121, desc[UR12][R146.64+0xc0] ;  /* 0x0000c00c92797981 */ /* 0x000f68000c1e1500 */
[----:B------:R-:W5:Y:S04]  /*1280*/  LDG.E.U16 R119, desc[UR12][R146.64+0x100] ;  /* 0x0001000c92777981 */ /* 0x000f68000c1e1500 */
[----:B------:R-:W5:Y:S04]  /*1290*/  LDG.E.U16 R117, desc[UR12][R146.64+0x140] ;  /* 0x0001400c92757981 */ /* 0x000f68000c1e1500 */
[----:B------:R-:W5:Y:S04]  /*12a0*/  LDG.E.U16 R115, desc[UR12][R146.64+0x180] ;  /* 0x0001800c92737981 */ /* 0x000f68000c1e1500 */
[----:B-1----:R-:W5:Y:S04]  /*12b0*/  LDG.E.U16 R145, desc[UR12][R146.64+0x1c0] ;  /* 0x0001c00c92917981 */ /* 0x002f68000c1e1500 */
        /* <DEDUP_REMOVED lines=104> */
[----:B--2---:R-:W-:Y:S04]  /*1940*/  STS.U16 [R0+UR8+0x11640], R25 ;  /* 0x0116401900007988 */ /* 0x004fe80008000408 */
[----:B------:R-:W-:Y:S04]  /*1950*/  STS.U16 [R0+UR8+0x11600], R27 ;  /* 0x0116001b00007988 */ /* 0x000fe80008000408 */
        /* <DEDUP_REMOVED lines=26> */
[----:B---3--:R-:W-:Y:S04]  /*1b00*/  STS.U16 [R0+UR8+0x400], R97 ;  /* 0x0004006100007988 */ /* 0x008fe80008000408 */
[----:B------:R-:W-:Y:S04]  /*1b10*/  STS.U16 [R0+UR8+0x440], R95 ;  /* 0x0004405f00007988 */ /* 0x000fe80008000408 */
[----:B------:R-:W-:Y:S04]  /*1b20*/  STS.U16 [R0+UR8+0x4400], R93 ;  /* 0x0044005d00007988 */ /* 0x000fe80008000408 */
[----:B------:R-:W-:Y:S04]  /*1b30*/  STS.U16 [R0+UR8+0x4440], R91 ;  /* 0x0044405b00007988 */ /* 0x000fe80008000408 */
[----:B------:R-:W-:Y:S04]  /*1b40*/  STS.U16 [R0+UR8+0x8400], R89 ;  /* 0x0084005900007988 */ /* 0x000fe80008000408 */
[----:B------:R-:W-:Y:S04]  /*1b50*/  STS.U16 [R0+UR8+0x8440], R87 ;  /* 0x0084405700007988 */ /* 0x000fe80008000408 */
[----:B------:R-:W-:Y:S04]  /*1b60*/  STS.U16 [R0+UR8+0xc400], R85 ;  /* 0x00c4005500007988 */ /* 0x000fe80008000408 */
[----:B----4-:R-:W-:Y:S04]  /*1b70*/  STS.U16 [R0+UR8+0xc440], R113 ;  /* 0x00c4407100007988 */ /* 0x010fe80008000408 */
[----:B------:R-:W-:Y:S04]  /*1b80*/  STS.U16 [R0+UR8+0x640], R111 ;  /* 0x0006406f00007988 */ /* 0x000fe80008000408 */
[----:B------:R-:W-:Y:S04]  /*1b90*/  STS.U16 [R0+UR8+0x600], R109 ;  /* 0x0006006d00007988 */ /* 0x000fe80008000408 */
[----:B------:R-:W-:Y:S04]  /*1ba0*/  STS.U16 [R0+UR8+0x4640], R107 ;  /* 0x0046406b00007988 */ /* 0x000fe80008000408 */
[----:B------:R-:W-:Y:S04]  /*1bb0*/  STS.U16 [R0+UR8+0x4600], R105 ;  /* 0x0046006900007988 */ /* 0x000fe80008000408 */
[----:B------:R-:W-:Y:S04]  /*1bc0*/  STS.U16 [R0+UR8+0x8640], R103 ;  /* 0x0086406700007988 */ /* 0x000fe80008000408 */
[----:B------:R-:W-:Y:S04]  /*1bd0*/  STS.U16 [R0+UR8+0x8600], R101 ;  /* 0x0086006500007988 */ /* 0x000fe80008000408 */
[----:B------:R-:W-:Y:S04]  /*1be0*/  STS.U16 [R0+UR8+0xc640], R99 ;  /* 0x00c6406300007988 */ /* 0x000fe80008000408 */
[----:B-----5:R-:W-:Y:S04]  /*1bf0*/  STS.U16 [R0+UR8+0xc600], R129 ;  /* 0x00c6008100007988 */ /* 0x020fe80008000408 */
        /* <DEDUP_REMOVED lines=96> */
[----:B------:R-:W-:Y:S04]  /*2200*/  STS.U16 [R0+UR8], R9 ;  /* 0x0000000900007988 */ /* 0x000fe80008000408 */
        /* <DEDUP_REMOVED lines=15> */
[----:B0-----:R-:W2:Y:S04]  /*2300*/  LDG.E.U16 R7, desc[UR12][R4.64+0x8800] ;  /* 0x0088000c04077981 */ /* 0x001ea8000c1e1500 */
[----:B------:R-:W3:Y:S04]  /*2310*/  LDG.E.U16 R9, desc[UR12][R4.64+0x8840] ;  /* 0x0088400c04097981 */ /* 0x000ee8000c1e1500 */
[----:B------:R-:W4:Y:S04]  /*2320*/  LDG.E.U16 R11, desc[UR12][R4.64+0x8880] ;  /* 0x0088800c040b7981 */ /* 0x000f28000c1e1500 */
        /* <DEDUP_REMOVED lines=118> */
[----:B---3--:R-:W-:Y:S04]  /*2a90*/  STS.U16 [R0+UR8+0x2200], R9 ;  /* 0x0022000900007988 */ /* 0x008fe80008000408 */
[----:B----4-:R-:W-:Y:S04]  /*2aa0*/  STS.U16 [R0+UR8+0x6240], R11 ;  /* 0x0062400b00007988 */ /* 0x010fe80008000408 */
        /* <DEDUP_REMOVED lines=116> */
[----:B------:R1:W-:Y:S01]  /*31f0*/  STS.U16 [R0+UR8+0xfe00], R245 ;  /* 0x00fe00f500007988 */ /* 0x0003e20008000408 */
[----:B------:R-:W-:Y:S01]  /*3200*/  BAR.SYNC.DEFER_BLOCKING 0x0 ;  /* 0x0000000000007b1d */ /* 0x000fe20000010000 */
[----:B------:R-:W-:-:S02]  /*3210*/  UIADD3 UR4, UR8, 0x10000, URZ ;  /* 0x0001000008047890 */ /* 0x000fc4000fffe03f */
[----:B------:R-:W-:Y:S02]  /*3220*/  USHF.R.U32.HI UR10, URZ, 0x4, UR8 ;  /* 0x000000043f0a7899 */ /* 0x000fe40008011608 */
[----:B------:R-:W-:Y:S02]  /*3230*/  USHF.R.U32.HI UR4, URZ, 0x4, UR4 ;  /* 0x000000043f047899 */ /* 0x000fe40008011604 */
[----:B------:R-:W-:Y:S02]  /*3240*/  USGXT.U32 UR10, UR10, 0xe ;  /* 0x0000000e0a0a789a */ /* 0x000fe40008000000 */
[----:B------:R-:W-:Y:S02]  /*3250*/  USGXT.U32 UR9, UR4, 0xe ;  /* 0x0000000e0409789a */ /* 0x000fe40008000000 */
[----:B------:R-:W-:Y:S01]  /*3260*/  ULOP3.LUT UR6, UR10, 0x4000000, URZ, 0xfc, !UPT ;  /* 0x040000000a067892 */ /* 0x000fe2000f8efc3f */
[----:B------:R-:W-:Y:S01]  /*3270*/  UMOV UR5, 0x40000040 ;  /* 0x4000004000057882 */ /* 0x000fe20000000000 */
[----:B------:R-:W-:-:S03]  /*3280*/  UMOV UR7, 0x40000040 ;  /* 0x4000004000077882 */ /* 0x000fc60000000000 */
[----:B------:R-:W-:Y:S01]  /*3290*/  UMOV UR4, UR9 ;  /* 0x0000000900047c82 */ /* 0x000fe20008000000 */
[----:B0-----:R-:W-:-:S06]  /*32a0*/  WARPGROUP.ARRIVE ;  /* 0x00000000000079c5 */ /* 0x001fcc0000000000 */
[----:B------:R-:W-:Y:S01]  /*32b0*/  HGMMA.64x256x16.F32.BF16 R24, gdesc[UR4].tnspB, RZ, !UPT ;  /* 0x43e00000041879f0 */ /* 0x000fe2000c7018ff */
[----:B------:R-:W-:Y:S02]  /*32c0*/  UIADD3 UR6, UP1, UR10, 0x4000080, URZ ;  /* 0x040000800a067890 */ /* 0x000fe4000ff3e03f */
[----:B------:R-:W-:Y:S01]  /*32d0*/  UIADD3 UR9, UP0, UR9, 0x2, URZ ;  /* 0x0000000209097890 */ /* 0x000fe2000ff1e03f */
[----:B------:R-:W-:Y:S01]  /*32e0*/  UMOV UR5, URZ ;  /* 0x0000003f00057c82 */ /* 0x000fe20008000000 */
[----:B------:R-:W-:Y:S01]  /*32f0*/  UMOV UR4, URZ ;  /* 0x0000003f00047c82 */ /* 0x000fe20008000000 */
[----:B------:R-:W-:Y:S02]  /*3300*/  UIADD3.X UR7, UR5, 0x40000040, URZ, UP1, !UPT ;  /* 0x4000004005077890 */ /* 0x000fe40008ffe43f */
[----:B------:R-:W-:-:S03]  /*3310*/  UIADD3.X UR5, UR4, 0x40000040, URZ, UP0, !UPT ;  /* 0x4000004004057890 */ /* 0x000fc600087fe43f */
[----:B------:R-:W-:-:S15]  /*3320*/  UMOV UR4, UR9 ;  /* 0x0000000900047c82 */ /* 0x000fde0008000000 */
[----:B------:R-:W-:-:S02]  /*3330*/  NOP ;  /* 0x0000000000007918 */ /* 0x000fc40000000000 */
[----:B------:R-:W-:Y:S01]  /*3340*/  HGMMA.64x256x16.F32.BF16 R24, gdesc[UR4].tnspB, R24 ;  /* 0x43e00000041879f0 */ /* 0x000fe20008701818 */
[----:B------:R-:W-:Y:S02]  /*3350*/  UIADD3.64 UR18, UR6, 0x80, URZ ;  /* 0x0000008006127897 */ /* 0x000fe4000fffe03f */
[----:B------:R-:W-:-:S15]  /*3360*/  UIADD3.64 UR16, UR4, 0x2, URZ ;  /* 0x0000000204107897 */ /* 0x000fde000fffe03f */
[----:B------:R-:W-:-:S10]  /*3370*/  NOP ;  /* 0x0000000000007918 */ /* 0x000fd40000000000 */
        /* <DEDUP_REMOVED lines=14> */
[----:B------:R-:W-:Y:S02]  /*3460*/  UIADD3.64 UR16, UR4, 0x202, URZ ;  /* 0x0000020204107897 */ /* 0x000fe4000fffe03f */
[----:B------:R-:W-:Y:S02]  /*3470*/  UIADD3.64 UR6, UR6, 0x300, URZ ;  /* 0x0000030006067897 */ /* 0x000fe4000fffe03f */
[----:B------:R-:W-:-:S15]  /*3480*/  UIADD3.64 UR4, UR4, 0x204, URZ ;  /* 0x0000020404047897 */ /* 0x000fde000fffe03f */
[----:B------:R-:W-:-:S06]  /*3490*/  NOP ;  /* 0x0000000000007918 */ /* 0x000fcc0000000000 */
[----:B------:R-:W-:Y:S01]  /*34a0*/  HGMMA.64x256x16.F32.BF16 R24, gdesc[UR16].tnspB, R24 ;  /* 0x43e00000101879f0 */ /* 0x000fe20008701818 */
[----:B------:R-:W1:-:S15]  /*34b0*/  S2R R2, SR_TID.X ;  /* 0x0000000000027919 */ /* 0x000e5e0000002100 */
[----:B------:R-:W-:-:S12]  /*34c0*/  NOP ;  /* 0x0000000000007918 */ /* 0x000fd80000000000 */
[----:B------:R-:W-:Y:S01]  /*34d0*/  HGMMA.64x256x16.F32.BF16 R24, gdesc[UR4].tnspB, R24, gsb0 ;  /* 0x43e00000041879f0 */ /* 0x000fe20008001818 */
[C---:B-1----:R-:W-:Y:S01]  /*34e0*/  IMAD.SHL.U32 R0, R2.reuse, 0x20, RZ ;  /* 0x0000002002007824 */ /* 0x042fe200078e00ff */
[C---:B------:R-:W-:Y:S01]  /*34f0*/  SHF.L.U32 R4, R2.reuse, 0x8, RZ ;  /* 0x0000000802047819 */ /* 0x040fe200000006ff */
[----:B------:R-:W-:Y:S01]  /*3500*/  IMAD.SHL.U32 R5, R2, 0x10, RZ ;  /* 0x0000001002057824 */ /* 0x000fe200078e00ff */
[--C-:B------:R-:W-:Y:S02]  /*3510*/  SHF.R.S32.HI R6, RZ, 0x2, R2.reuse ;  /* 0x00000002ff067819 */ /* 0x100fe40000011402 */
[----:B------:R-:W-:Y:S02]  /*3520*/  LOP3.LUT R0, R0, 0x60, RZ, 0xc0, !PT ;  /* 0x0000006000007812 */ /* 0x000fe400078ec0ff */
[----:B------:R-:W-:Y:S02]  /*3530*/  LOP3.LUT R4, R4, 0x1800, RZ, 0xc0, !PT ;  /* 0x0000180004047812 */ /* 0x000fe400078ec0ff */
[----:B------:R-:W-:-:S02]  /*3540*/  SHF.R.S32.HI R8, RZ, 0x5, R2 ;  /* 0x00000005ff087819 */ /* 0x000fc40000011402 */
[--C-:B------:R-:W-:Y:S02]  /*3550*/  LOP3.LUT R7, R0, 0x780, R5.reuse, 0xf8, !PT ;  /* 0x0000078000077812 */ /* 0x100fe400078ef805 */
[----:B------:R-:W-:Y:S02]  /*3560*/  LOP3.LUT R9, R4, 0x70, R5, 0xf8, !PT ;  /* 0x0000007004097812 */ /* 0x000fe400078ef805 */
[----:B------:R-:W-:Y:S02]  /*3570*/  SGXT R0, R6, 0x1 ;  /* 0x000000010600781a */ /* 0x000fe40000000200 */
[----:B------:R-:W-:Y:S02]  /*3580*/  SGXT R4, R8, 0x1 ;  /* 0x000000010804781a */ /* 0x000fe40000000200 */
[----:B------:R-:W-:Y:S01]  /*3590*/  LOP3.LUT R0, R7, 0x2010, R0, 0xf8, !PT ;  /* 0x0000201007007812 */ /* 0x000fe200078ef800 */
[----:B------:R-:W-:Y:S01]  /*35a0*/  IMAD.SHL.U32 R5, R2, 0x2, RZ ;  /* 0x0000000202057824 */ /* 0x000fe200078e00ff */
[----:B------:R-:W-:-:S04]  /*35b0*/  LOP3.LUT R7, R9, 0x2010, R4, 0x78, !PT ;  /* 0x0000201009077812 */ /* 0x000fc800078e7804 */
[----:B------:R-:W-:Y:S02]  /*35c0*/  LOP3.LUT R4, R5, 0x80, RZ, 0xc0, !PT ;  /* 0x0000008005047812 */ /* 0x000fe400078ec0ff */
[----:B------:R-:W-:Y:S02]  /*35d0*/  LOP3.LUT R5, R0, 0x10, RZ, 0x3c, !PT ;  /* 0x0000001000057812 */ /* 0x000fe400078e3cff */
[----:B------:R-:W-:Y:S02]  /*35e0*/  IADD3 R4, R7, UR8, R4 ;  /* 0x0000000807047c10 */ /* 0x000fe4000fffe004 */
[----:B------:R-:W0:Y:S02]  /*35f0*/  LDC.64 R6, c[0x0][0x220] ;  /* 0x00008800ff067b82 */ /* 0x000e240000000a00 */
[----:B0-----:R-:W-:Y:S01]  /*3600*/  LEA R168, P0, R3, R6, 0x5 ;  /* 0x0000000603a87211 */ /* 0x001fe200078028ff */
[----:B------:R-:W-:Y:S02]  /*3610*/  WARPGROUP.DEPBAR.LE gsb0, 0x0 ;  /* 0x00008000000079c5 */ /* 0x000fe40000010000 */
[----:B------:R-:W-:Y:S01]  /*3620*/  IMAD.MOV.U32 R8, RZ, RZ, R24 ;  /* 0x000000ffff087224 */ /* 0x000fe200078e0018 */
[----:B------:R-:W-:Y:S01]  /*3630*/  MOV R10, R40 ;  /* 0x00000028000a7202 */ /* 0x000fe20000000f00 */
[----:B------:R-:W-:Y:S01]  /*3640*/  IMAD.MOV.U32 R9, RZ, RZ, R26 ;  /* 0x000000ffff097224 */ /* 0x000fe200078e001a */
[----:B------:R-:W-:Y:S01]  /*3650*/  MOV R15, R46 ;  /* 0x0000002e000f7202 */ /* 0x000fe20000000f00 */
[----:B------:R-:W-:Y:S01]  /*3660*/  IMAD.MOV.U32 R11, RZ, RZ, R42 ;  /* 0x000000ffff0b7224 */ /* 0x000fe200078e002a */
[----:B------:R-:W-:Y:S01]  /*3670*/  BAR.SYNC.DEFER_BLOCKING 0x0 ;  /* 0x0000000000007b1d */ /* 0x000fe20000010000 */
[----:B------:R-:W-:-:S02]  /*3680*/  IMAD.MOV.U32 R12, RZ, RZ, R28 ;  /* 0x000000ffff0c7224 */ /* 0x000fc400078e001c */
[----:B------:R-:W-:Y:S02]  /*3690*/  IMAD.MOV.U32 R13, RZ, RZ, R30 ;  /* 0x000000ffff0d7224 */ /* 0x000fe400078e001e */
[----:B------:R-:W-:Y:S02]  /*36a0*/  IMAD.MOV.U32 R14, RZ, RZ, R44 ;  /* 0x000000ffff0e7224 */ /* 0x000fe400078e002c */
[----:B------:R-:W-:Y:S02]  /*36b0*/  IMAD.MOV.U32 R16, RZ, RZ, R32 ;  /* 0x000000ffff107224 */ /* 0x000fe400078e0020 */
[----:B------:R-:W-:Y:S02]  /*36c0*/  IMAD.MOV.U32 R17, RZ, RZ, R34 ;  /* 0x000000ffff117224 */ /* 0x000fe400078e0022 */
[----:B------:R-:W-:Y:S02]  /*36d0*/  IMAD.MOV.U32 R18, RZ, RZ, R48 ;  /* 0x000000ffff127224 */ /* 0x000fe400078e0030 */
[----:B------:R-:W-:Y:S01]  /*36e0*/  IMAD.MOV.U32 R19, RZ, RZ, R50 ;  /* 0x000000ffff137224 */ /* 0x000fe200078e0032 */
[----:B------:R-:W-:Y:S01]  /*36f0*/  MOV R20, R36 ;  /* 0x0000002400147202 */ /* 0x000fe20000000f00 */
[----:B------:R-:W-:Y:S01]  /*3700*/  IMAD.MOV.U32 R24, RZ, RZ, R25 ;  /* 0x000000ffff187224 */ /* 0x000fe200078e0019 */
[----:B------:R-:W-:Y:S01]  /*3710*/  MOV R25, R27 ;  /* 0x0000001b00197202 */ /* 0x000fe20000000f00 */
[----:B------:R-:W-:-:S02]  /*3720*/  IMAD.MOV.U32 R21, RZ, RZ, R38 ;  /* 0x000000ffff157224 */ /* 0x000fc400078e0026 */
[----:B------:R-:W-:Y:S02]  /*3730*/  IMAD.MOV.U32 R22, RZ, RZ, R52 ;  /* 0x000000ffff167224 */ /* 0x000fe400078e0034 */
[----:B------:R-:W-:Y:S02]  /*3740*/  IMAD.MOV.U32 R23, RZ, RZ, R54 ;  /* 0x000000ffff177224 */ /* 0x000fe400078e0036 */
[----:B------:R-:W-:Y:S01]  /*3750*/  IMAD.MOV.U32 R26, RZ, RZ, R41 ;  /* 0x000000ffff1a7224 */ /* 0x000fe200078e0029 */
[----:B------:R0:W-:Y:S01]  /*3760*/  STS.128 [R0+UR8], R8 ;  /* 0x0000000800007988 */ /* 0x0001e20008000c08 */
[----:B------:R-:W-:-:S03]  /*3770*/  IMAD.MOV.U32 R27, RZ, RZ, R43 ;  /* 0x000000ffff1b7224 */ /* 0x000fc600078e002b */
[----:B------:R1:W-:Y:S04]  /*3780*/  STS.128 [R0+UR8+0x800], R12 ;  /* 0x0008000c00007988 */ /* 0x0003e80008000c08 */
[----:B------:R2:W-:Y:S04]  /*3790*/  STS.128 [R0+UR8+0x1000], R16 ;  /* 0x0010001000007988 */ /* 0x0005e80008000c08 */
[----:B------:R-:W-:Y:S01]  /*37a0*/  STS.128 [R0+UR8+0x1800], R20 ;  /* 0x0018001400007988 */ /* 0x000fe20008000c08 */
[----:B0-----:R-:W-:Y:S01]  /*37b0*/  IMAD.MOV.U32 R8, RZ, RZ, R29 ;  /* 0x000000ffff087224 */ /* 0x001fe200078e001d */
[----:B------:R-:W-:Y:S01]  /*37c0*/  MOV R10, R45 ;  /* 0x0000002d000a7202 */ /* 0x000fe20000000f00 */
[----:B------:R-:W-:-:S02]  /*37d0*/  IMAD.MOV.U32 R9, RZ, RZ, R31 ;  /* 0x000000ffff097224 */ /* 0x000fc400078e001f */
[----:B------:R-:W-:Y:S01]  /*37e0*/  IMAD.MOV.U32 R11, RZ, RZ, R47 ;  /* 0x000000ffff0b7224 */ /* 0x000fe200078e002f */
[----:B-1----:R-:W-:Y:S01]  /*37f0*/  MOV R15, R51 ;  /* 0x00000033000f7202 */ /* 0x002fe20000000f00 */
[----:B------:R-:W-:Y:S02]  /*3800*/  IMAD.MOV.U32 R12, RZ, RZ, R33 ;  /* 0x000000ffff0c7224 */ /* 0x000fe400078e0021 */
[----:B------:R-:W-:Y:S02]  /*3810*/  IMAD.MOV.U32 R13, RZ, RZ, R35 ;  /* 0x000000ffff0d7224 */ /* 0x000fe400078e0023 */
[----:B------:R-:W-:Y:S02]  /*3820*/  IMAD.MOV.U32 R14, RZ, RZ, R49 ;  /* 0x000000ffff0e7224 */ /* 0x000fe400078e0031 */
[----:B--2---:R-:W-:Y:S02]  /*3830*/  IMAD.MOV.U32 R16, RZ, RZ, R37 ;  /* 0x000000ffff107224 */ /* 0x004fe400078e0025 */
[----:B------:R-:W-:-:S02]  /*3840*/  IMAD.MOV.U32 R17, RZ, RZ, R39 ;  /* 0x000000ffff117224 */ /* 0x000fc400078e0027 */
[----:B------:R-:W-:Y:S02]  /*3850*/  IMAD.MOV.U32 R18, RZ, RZ, R53 ;  /* 0x000000ffff127224 */ /* 0x000fe400078e0035 */
[----:B------:R-:W-:Y:S01]  /*3860*/  IMAD.MOV.U32 R19, RZ, RZ, R55 ;  /* 0x000000ffff137224 */ /* 0x000fe200078e0037 */
[----:B------:R-:W-:Y:S04]  /*3870*/  STS.128 [R5+UR8], R24 ;  /* 0x0000001805007988 */ /* 0x000fe80008000c08 */
[----:B------:R-:W-:Y:S04]  /*3880*/  STS.128 [R5+UR8+0x800], R8 ;  /* 0x0008000805007988 */ /* 0x000fe80008000c08 */
[----:B------:R-:W-:Y:S04]  /*3890*/  STS.128 [R5+UR8+0x1000], R12 ;  /* 0x0010000c05007988 */ /* 0x000fe80008000c08 */
[----:B------:R-:W-:Y:S01]  /*38a0*/  STS.128 [R5+UR8+0x1800], R16 ;  /* 0x0018001005007988 */ /* 0x000fe20008000c08 */
[----:B------:R-:W-:Y:S01]  /*38b0*/  BAR.SYNC.DEFER_BLOCKING 0x0 ;  /* 0x0000000000007b1d */ /* 0x000fe20000010000 */
[----:B------:R-:W-:Y:S01]  /*38c0*/  MOV R48, R56 ;  /* 0x0000003800307202 */ /* 0x000fe20000000f00 */
[----:B------:R-:W-:Y:S01]  /*38d0*/  IMAD.MOV.U32 R49, RZ, RZ, R58 ;  /* 0x000000ffff317224 */ /* 0x000fe200078e003a */
[----:B------:R-:W-:Y:S01]  /*38e0*/  MOV R53, R62 ;  /* 0x0000003e00357202 */ /* 0x000fe20000000f00 */
[----:B------:R-:W-:-:S02]  /*38f0*/  IMAD.MOV.U32 R50, RZ, RZ, R72 ;  /* 0x000000ffff327224 */ /* 0x000fc400078e0048 */
[----:B------:R-:W0:Y:S04]  /*3900*/  LDS.128 R8, [R4] ;  /* 0x0000000004087984 */ /* 0x000e280000000c00 */
[----:B------:R-:W-:Y:S04]  /*3910*/  LDS.128 R28, [R4+0x100] ;  /* 0x00010000041c7984 */ /* 0x000fe80000000c00 */
[----:B------:R-:W-:Y:S04]  /*3920*/  LDS.128 R36, [R4+0x200] ;  /* 0x0002000004247984 */ /* 0x000fe80000000c00 */
[----:B------:R-:W-:Y:S04]  /*3930*/  LDS.128 R32, [R4+0x300] ;  /* 0x0003000004207984 */ /* 0x000fe80000000c00 */
[----:B------:R-:W-:Y:S04]  /*3940*/  LDS.128 R20, [R4+0x400] ;  /* 0x0004000004147984 */ /* 0x000fe80000000c00 */
[----:B------:R-:W-:Y:S04]  /*3950*/  LDS.128 R12, [R4+0x500] ;  /* 0x00050000040c7984 */ /* 0x000fe80000000c00 */
[----:B------:R-:W-:Y:S04]  /*3960*/  LDS.128 R24, [R4+0x600] ;  /* 0x0006000004187984 */ /* 0x000fe80000000c00 */
[----:B------:R-:W-:Y:S01]  /*3970*/  LDS.128 R16, [R4+0x700] ;  /* 0x0007000004107984 */ /* 0x000fe20000000c00 */
[----:B------:R-:W-:Y:S01]  /*3980*/  IMAD.MOV.U32 R51, RZ, RZ, R74 ;  /* 0x000000ffff337224 */ /* 0x000fe200078e004a */
[----:B------:R-:W-:Y:S01]  /*3990*/  BAR.SYNC.DEFER_BLOCKING 0x0 ;  /* 0x0000000000007b1d */ /* 0x000fe20000010000 */
[----:B------:R-:W-:-:S02]  /*39a0*/  IMAD.MOV.U32 R52, RZ, RZ, R60 ;  /* 0x000000ffff347224 */ /* 0x000fc400078e003c */
[----:B------:R-:W-:Y:S02]  /*39b0*/  IMAD.MOV.U32 R54, RZ, RZ, R76 ;  /* 0x000000ffff367224 */ /* 0x000fe400078e004c */
[----:B------:R-:W-:Y:S01]  /*39c0*/  IMAD.MOV.U32 R55, RZ, RZ, R78 ;  /* 0x000000ffff377224 */ /* 0x000fe200078e004e */
[----:B------:R-:W-:Y:S01]  /*39d0*/  MOV R153, R66 ;  /* 0x0000004200997202 */ /* 0x000fe20000000f00 */
[----:B------:R-:W-:Y:S01]  /*39e0*/  IMAD.MOV.U32 R152, RZ, RZ, R64 ;  /* 0x000000ffff987224 */ /* 0x000fe200078e0040 */
[----:B------:R-:W-:Y:S01]  /*39f0*/  MOV R41, R70 ;  /* 0x0000004600297202 */ /* 0x000fe20000000f00 */
[----:B------:R-:W-:Y:S01]  /*3a00*/  IMAD.MOV.U32 R154, RZ, RZ, R80 ;  /* 0x000000ffff9a7224 */ /* 0x000fe200078e0050 */
[----:B------:R-:W-:Y:S01]  /*3a10*/  MOV R45, R59 ;  /* 0x0000003b002d7202 */ /* 0x000fe20000000f00 */
[----:B------:R-:W-:Y:S02]  /*3a20*/  IMAD.MOV.U32 R155, RZ, RZ, R82 ;  /* 0x000000ffff9b7224 */ /* 0x000fe400078e0052 */
[----:B------:R-:W-:-:S02]  /*3a30*/  IMAD.MOV.U32 R40, RZ, RZ, R68 ;  /* 0x000000ffff287224 */ /* 0x000fc400078e0044 */
[----:B------:R-:W-:Y:S02]  /*3a40*/  IMAD.MOV.U32 R42, RZ, RZ, R84 ;  /* 0x000000ffff2a7224 */ /* 0x000fe400078e0054 */
[----:B------:R-:W-:Y:S02]  /*3a50*/  IMAD.MOV.U32 R43, RZ, RZ, R86 ;  /* 0x000000ffff2b7224 */ /* 0x000fe400078e0056 */
[----:B------:R-:W-:Y:S01]  /*3a60*/  IMAD.MOV.U32 R44, RZ, RZ, R57 ;  /* 0x000000ffff2c7224 */ /* 0x000fe200078e0039 */
[----:B------:R-:W-:Y:S01]  /*3a70*/  MOV R57, R71 ;  /* 0x0000004700397202 */ /* 0x000fe20000000f00 */
[----:B------:R-:W-:Y:S02]  /*3a80*/  IMAD.MOV.U32 R46, RZ, RZ, R73 ;  /* 0x000000ffff2e7224 */ /* 0x000fe400078e0049 */
[----:B------:R-:W-:Y:S01]  /*3a90*/  IMAD.MOV.U32 R47, RZ, RZ, R75 ;  /* 0x000000ffff2f7224 */ /* 0x000fe200078e004b */
[----:B------:R1:W-:Y:S01]  /*3aa0*/  STS.128 [R0+UR8], R48 ;  /* 0x0000003000007988 */ /* 0x0003e20008000c08 */
[----:B------:R-:W-:-:S02]  /*3ab0*/  IMAD.MOV.U32 R56, RZ, RZ, R69 ;  /* 0x000000ffff387224 */ /* 0x000fc400078e0045 */
[----:B------:R-:W-:Y:S01]  /*3ac0*/  IMAD.MOV.U32 R58, RZ, RZ, R85 ;  /* 0x000000ffff3a7224 */ /* 0x000fe200078e0055 */
[----:B------:R2:W-:Y:S01]  /*3ad0*/  STS.128 [R0+UR8+0x800], R52 ;  /* 0x0008003400007988 */ /* 0x0005e20008000c08 */
[----:B------:R-:W-:-:S03]  /*3ae0*/  IMAD.MOV.U32 R59, RZ, RZ, R87 ;  /* 0x000000ffff3b7224 */ /* 0x000fc600078e0057 */
[----:B------:R3:W-:Y:S04]  /*3af0*/  STS.128 [R0+UR8+0x1000], R152 ;  /* 0x0010009800007988 */ /* 0x0007e80008000c08 */
[----:B------:R-:W-:Y:S01]  /*3b00*/  STS.128 [R0+UR8+0x1800], R40 ;  /* 0x0018002800007988 */ /* 0x000fe20008000c08 */
[----:B-1----:R-:W-:Y:S01]  /*3b10*/  IMAD.MOV.U32 R48, RZ, RZ, R61 ;  /* 0x000000ffff307224 */ /* 0x002fe200078e003d */
[----:B------:R-:W-:Y:S01]  /*3b20*/  MOV R49, R63 ;  /* 0x0000003f00317202 */ /* 0x000fe20000000f00 */
[----:B------:R-:W-:Y:S02]  /*3b30*/  IMAD.MOV.U32 R50, RZ, RZ, R77 ;  /* 0x000000ffff327224 */ /* 0x000fe400078e004d */
[----:B------:R-:W-:Y:S01]  /*3b40*/  IMAD.MOV.U32 R51, RZ, RZ, R79 ;  /* 0x000000ffff337224 */ /* 0x000fe200078e004f */
[----:B--2---:R-:W-:Y:S01]  /*3b50*/  MOV R53, R67 ;  /* 0x0000004300357202 */ /* 0x004fe20000000f00 */
        /* <DEDUP_REMOVED lines=8> */
[----:B------:R-:W-:Y:S01]  /*3be0*/  IMAD.MOV.U32 R80, RZ, RZ, R88 ;  /* 0x000000ffff507224 */ /* 0x000fe200078e0058 */
[----:B------:R-:W-:Y:S01]  /*3bf0*/  MOV R81, R90 ;  /* 0x0000005a00517202 */ /* 0x000fe20000000f00 */
[----:B------:R-:W-:Y:S01]  /*3c00*/  IMAD.MOV.U32 R82, RZ, RZ, R104 ;  /* 0x000000ffff527224 */ /* 0x000fe200078e0068 */
[----:B------:R-:W-:-:S02]  /*3c10*/  MOV R85, R94 ;  /* 0x0000005e00557202 */ /* 0x000fc40000000f00 */
[----:B------:R-:W1:Y:S04]  /*3c20*/  LDS.128 R68, [R4] ;  /* 0x0000000004447984 */ /* 0x000e680000000c00 */
        /* <DEDUP_REMOVED lines=12> */
[----:B---3--:R-:W-:Y:S01]  /*3cf0*/  MOV R153, R98 ;  /* 0x0000006200997202 */ /* 0x008fe20000000f00 */
        /* <DEDUP_REMOVED lines=19> */
[----:B--2---:R-:W-:Y:S01]  /*3e30*/  IMAD.MOV.U32 R80, RZ, RZ, R93 ;  /* 0x000000ffff507224 */ /* 0x004fe200078e005d */
[----:B------:R-:W-:Y:S01]  /*3e40*/  MOV R81, R95 ;  /* 0x0000005f00517202 */ /* 0x000fe20000000f00 */
[----:B------:R-:W-:Y:S02]  /*3e50*/  IMAD.MOV.U32 R82, RZ, RZ, R109 ;  /* 0x000000ffff527224 */ /* 0x000fe400078e006d */
[----:B------:R-:W-:Y:S01]  /*3e60*/  IMAD.MOV.U32 R83, RZ, RZ, R111 ;  /* 0x000000ffff537224 */ /* 0x000fe200078e006f */
[----:B---3--:R-:W-:Y:S01]  /*3e70*/  MOV R85, R99 ;  /* 0x0000006300557202 */ /* 0x008fe20000000f00 */
        /* <DEDUP_REMOVED lines=8> */
[----:B------:R-:W-:Y:S01]  /*3f00*/  SHF.R.U32.HI R116, RZ, 0x5, R2 ;  /* 0x00000005ff747819 */ /* 0x000fe20000011602 */
[----:B----4-:R-:W-:Y:S01]  /*3f10*/  IMAD.MOV.U32 R152, RZ, RZ, R120 ;  /* 0x000000ffff987224 */ /* 0x010fe200078e0078 */
[----:B------:R-:W-:Y:S01]  /*3f20*/  LOP3.LUT R117, R2, 0x60, RZ, 0xc0, !PT ;  /* 0x0000006002757812 */ /* 0x000fe200078ec0ff */
[----:B------:R-:W-:Y:S01]  /*3f30*/  IMAD.MOV.U32 R154, RZ, RZ, R136 ;  /* 0x000000ffff9a7224 */ /* 0x000fe200078e0088 */
[----:B------:R-:W-:Y:S01]  /*3f40*/  SGXT.U32 R116, R116, 0x2 ;  /* 0x000000027474781a */ /* 0x000fe20000000000 */
[----:B------:R-:W2:Y:S04]  /*3f50*/  LDS.128 R72, [R4] ;  /* 0x0000000004487984 */ /* 0x000ea80000000c00 */
[----:B------:R-:W-:Y:S04]  /*3f60*/  LDS.128 R76, [R4+0x100] ;  /* 0x00010000044c7984 */ /* 0x000fe80000000c00 */
[----:B------:R-:W-:Y:S04]  /*3f70*/  LDS.128 R80, [R4+0x200] ;  /* 0x0002000004507984 */ /* 0x000fe80000000c00 */
[----:B------:R-:W-:Y:S04]  /*3f80*/  LDS.128 R84, [R4+0x300] ;  /* 0x0003000004547984 */ /* 0x000fe80000000c00 */
[----:B------:R-:W-:Y:S04]  /*3f90*/  LDS.128 R88, [R4+0x400] ;  /* 0x0004000004587984 */ /* 0x000fe80000000c00 */
[----:B------:R-:W-:Y:S04]  /*3fa0*/  LDS.128 R92, [R4+0x500] ;  /* 0x00050000045c7984 */ /* 0x000fe80000000c00 */
[----:B------:R-:W-:Y:S04]  /*3fb0*/  LDS.128 R96, [R4+0x600] ;  /* 0x0006000004607984 */ /* 0x000fe80000000c00 */
[----:B------:R-:W-:Y:S01]  /*3fc0*/  LDS.128 R100, [R4+0x700] ;  /* 0x0007000004647984 */ /* 0x000fe20000000c00 */
[----:B------:R-:W-:Y:S01]  /*3fd0*/  MOV R153, R122 ;  /* 0x0000007a00997202 */ /* 0x000fe20000000f00 */
[----:B------:R-:W-:Y:S01]  /*3fe0*/  IMAD.MOV.U32 R155, RZ, RZ, R138 ;  /* 0x000000ffff9b7224 */ /* 0x000fe200078e008a */
[----:B------:R-:W-:Y:S01]  /*3ff0*/  BAR.SYNC.DEFER_BLOCKING 0x0 ;  /* 0x0000000000007b1d */ /* 0x000fe20000010000 */
[----:B------:R-:W-:Y:S01]  /*4000*/  IMAD.MOV.U32 R104, RZ, RZ, R124 ;  /* 0x000000ffff687224 */ /* 0x000fe200078e007c */
[----:B------:R-:W-:Y:S01]  /*4010*/  MOV R105, R126 ;  /* 0x0000007e00697202 */ /* 0x000fe20000000f00 */
[----:B------:R-:W-:-:S02]  /*4020*/  IMAD.MOV.U32 R106, RZ, RZ, R140 ;  /* 0x000000ffff6a7224 */ /* 0x000fc400078e008c */
[----:B------:R-:W-:Y:S01]  /*4030*/  IMAD.MOV.U32 R107, RZ, RZ, R142 ;  /* 0x000000ffff6b7224 */ /* 0x000fe200078e008e */
[C---:B------:R-:W-:Y:S01]  /*4040*/  LOP3.LUT R167, R116.reuse, 0x4, RZ, 0xfc, !PT ;  /* 0x0000000474a77812 */ /* 0x040fe200078efcff */
[----:B------:R-:W-:Y:S01]  /*4050*/  IMAD.MOV.U32 R108, RZ, RZ, R128 ;  /* 0x000000ffff6c7224 */ /* 0x000fe200078e0080 */
[----:B------:R-:W-:Y:S01]  /*4060*/  MOV R109, R130 ;  /* 0x00000082006d7202 */ /* 0x000fe20000000f00 */
[----:B------:R-:W-:Y:S01]  /*4070*/  IMAD.MOV.U32 R110, RZ, RZ, R144 ;  /* 0x000000ffff6e7224 */ /* 0x000fe200078e0090 */
[C---:B------:R-:W-:Y:S01]  /*4080*/  LOP3.LUT R163, R116.reuse, 0xc, RZ, 0xfc, !PT ;  /* 0x0000000c74a37812 */ /* 0x040fe200078efcff */
[----:B------:R-:W-:Y:S02]  /*4090*/  IMAD.MOV.U32 R111, RZ, RZ, R146 ;  /* 0x000000ffff6f7224 */ /* 0x000fe400078e0092 */
[----:B------:R-:W-:Y:S01]  /*40a0*/  IMAD.SHL.U32 R118, R117, 0x8, RZ ;  /* 0x0000000875767824 */ /* 0x000fe200078e00ff */
[C---:B------:R-:W-:Y:S02]  /*40b0*/  LOP3.LUT R165, R116.reuse, 0x8, RZ, 0xfc, !PT ;  /* 0x0000000874a57812 */ /* 0x040fe400078efcff */
[----:B------:R-:W-:-:S02]  /*40c0*/  LOP3.LUT R161, R116, 0x10, RZ, 0xfc, !PT ;  /* 0x0000001074a17812 */ /* 0x000fc400078efcff */
[C---:B------:R-:W-:Y:S02]  /*40d0*/  LOP3.LUT R157, R116.reuse, 0x18, RZ, 0xfc, !PT ;  /* 0x00000018749d7812 */ /* 0x040fe400078efcff */
[----:B------:R-:W-:Y:S02]  /*40e0*/  LOP3.LUT R159, R116, 0x14, RZ, 0xfc, !PT ;  /* 0x00000014749f7812 */ /* 0x000fe400078efcff */
[----:B------:R-:W-:Y:S01]  /*40f0*/  LEA R166, P3, R167, R6, 0xa ;  /* 0x00000006a7a67211 */ /* 0x000fe200078650ff */
[----:B------:R3:W-:Y:S01]  /*4100*/  STS.128 [R0+UR8], R152 ;  /* 0x0000009800007988 */ /* 0x0007e20008000c08 */
[----:B------:R-:W-:-:S03]  /*4110*/  IMAD.MOV.U32 R112, RZ, RZ, R132 ;  /* 0x000000ffff707224 */ /* 0x000fc600078e0084 */
[----:B------:R4:W-:Y:S01]  /*4120*/  STS.128 [R0+UR8+0x800], R104 ;  /* 0x0008006800007988 */ /* 0x0009e20008000c08 */
[----:B------:R-:W-:Y:S01]  /*4130*/  MOV R113, R134 ;  /* 0x0000008600717202 */ /* 0x000fe20000000f00 */
[----:B------:R-:W-:Y:S01]  /*4140*/  IMAD.MOV.U32 R114, RZ, RZ, R148 ;  /* 0x000000ffff727224 */ /* 0x000fe200078e0094 */
[----:B------:R-:W-:Y:S01]  /*4150*/  LEA.HI.X R169, R118, R7, RZ, 0x2, P0 ;  /* 0x0000000776a97211 */ /* 0x000fe200000f14ff */
[----:B------:R-:W-:Y:S01]  /*4160*/  IMAD.MOV.U32 R115, RZ, RZ, R150 ;  /* 0x000000ffff737224 */ /* 0x000fe200078e0096 */
[----:B------:R5:W-:Y:S01]  /*4170*/  STS.128 [R0+UR8+0x1000], R108 ;  /* 0x0010006c00007988 */ /* 0x000be20008000c08 */
[C---:B------:R-:W-:Y:S01]  /*4180*/  LOP3.LUT R119, R116.reuse, 0x28, RZ, 0xfc, !PT ;  /* 0x0000002874777812 */ /* 0x040fe200078efcff */
[----:B------:R-:W-:Y:S01]  /*4190*/  IMAD.SHL.U32 R118, R163, 0x100, RZ ;  /* 0x00000100a3767824 */ /* 0x000fe200078e00ff */
[C---:B------:R-:W-:Y:S02]  /*41a0*/  LOP3.LUT R117, R116.reuse, 0x2c, RZ, 0xfc, !PT ;  /* 0x0000002c74757812 */ /* 0x040fe400078efcff */
[----:B---3--:R-:W-:-:S02]  /*41b0*/  LOP3.LUT R155, R116, 0x1c, RZ, 0xfc, !PT ;  /* 0x0000001c749b7812 */ /* 0x008fc400078efcff */
[C---:B------:R-:W-:Y:S02]  /*41c0*/  LOP3.LUT R153, R116.reuse, 0x20, RZ, 0xfc, !PT ;  /* 0x0000002074997812 */ /* 0x040fe400078efcff */
[----:B----4-:R-:W-:Y:S01]  /*41d0*/  SHF.L.U32 R106, R167, 0x8, RZ ;  /* 0x00000008a76a7819 */ /* 0x010fe200000006ff */
[----:B------:R-:W-:Y:S01]  /*41e0*/  IMAD.SHL.U32 R128, R165, 0x100, RZ ;  /* 0x00000100a5807824 */ /* 0x000fe200078e00ff */
[C---:B------:R-:W-:Y:S01]  /*41f0*/  LOP3.LUT R107, R116.reuse, 0x24, RZ, 0xfc, !PT ;  /* 0x00000024746b7812 */ /* 0x040fe200078efcff */
[----:B------:R-:W-:Y:S01]  /*4200*/  IMAD.SHL.U32 R104, R155, 0x100, RZ ;  /* 0x000001009b687824 */ /* 0x000fe200078e00ff */
[C---:B------:R-:W-:Y:S01]  /*4210*/  LOP3.LUT R105, R116.reuse, 0x38, RZ, 0xfc, !PT ;  /* 0x0000003874697812 */ /* 0x040fe200078efcff */
[----:B-----5:R-:W-:Y:S01]  /*4220*/  IMAD.SHL.U32 R108, R157, 0x100, RZ ;  /* 0x000001009d6c7824 */ /* 0x020fe200078e00ff */
[C---:B------:R-:W-:Y:S01]  /*4230*/  LOP3.LUT R111, R116.reuse, 0x30, RZ, 0xfc, !PT ;  /* 0x00000030746f7812 */ /* 0x040fe200078efcff */
[----:B------:R-:W-:Y:S01]  /*4240*/  IMAD.SHL.U32 R126, R153, 0x100, RZ ;  /* 0x00000100997e7824 */ /* 0x000fe200078e00ff */
[----:B------:R-:W-:-:S02]  /*4250*/  LOP3.LUT R109, R116, 0x34, RZ, 0xfc, !PT ;  /* 0x00000034746d7812 */ /* 0x000fc400078efcff */
[----:B------:R-:W-:Y:S01]  /*4260*/  LOP3.LUT R3, R116, 0x3c, RZ, 0xfc, !PT ;  /* 0x0000003c74037812 */ /* 0x000fe200078efcff */
[----:B------:R-:W-:Y:S01]  /*4270*/  IMAD.SHL.U32 R116, R161, 0x100, RZ ;  /* 0x00000100a1747824 */ /* 0x000fe200078e00ff */
[----:B------:R-:W-:Y:S02]  /*4280*/  SHF.L.U32 R110, R159, 0x8, RZ ;  /* 0x000000089f6e7819 */ /* 0x000fe400000006ff */
[-C--:B------:R-:W-:Y:S02]  /*4290*/  LEA R162, P5, R163, R6.reuse, 0xa ;  /* 0x00000006a3a27211 */ /* 0x080fe400078a50ff */
[-C--:B------:R-:W-:Y:S02]  /*42a0*/  LEA R158, P0, R159, R6.reuse, 0xa ;  /* 0x000000069f9e7211 */ /* 0x080fe400078050ff */
[----:B------:R-:W-:Y:S02]  /*42b0*/  LEA.HI.X R167, R106, R7, RZ, 0x2, P3 ;  /* 0x000000076aa77211 */ /* 0x000fe400018f14ff */
[----:B------:R-:W-:-:S02]  /*42c0*/  LEA R164, P4, R165, R6, 0xa ;  /* 0x00000006a5a47211 */ /* 0x000fc400078850ff */
[-C--:B------:R-:W-:Y:S02]  /*42d0*/  LEA R160, P6, R161, R6.reuse, 0xa ;  /* 0x00000006a1a07211 */ /* 0x080fe400078c50ff */
[-C--:B------:R-:W-:Y:S02]  /*42e0*/  LEA R156, P1, R157, R6.reuse, 0xa ;  /* 0x000000069d9c7211 */ /* 0x080fe400078250ff */
[-C--:B------:R-:W-:Y:S02]  /*42f0*/  LEA R154, P2, R155, R6.reuse, 0xa ;  /* 0x000000069b9a7211 */ /* 0x080fe400078450ff */
[----:B------:R-:W-:Y:S01]  /*4300*/  LEA R152, P3, R153, R6, 0xa ;  /* 0x0000000699987211 */ /* 0x000fe200078650ff */
[----:B------:R3:W-:Y:S01]  /*4310*/  STS.128 [R0+UR8+0x1800], R112 ;  /* 0x0018007000007988 */ /* 0x0007e20008000c08 */
[----:B------:R-:W-:Y:S01]  /*4320*/  IMAD.SHL.U32 R120, R111, 0x100, RZ ;  /* 0x000001006f787824 */ /* 0x000fe200078e00ff */
[-C--:B------:R-:W-:Y:S01]  /*4330*/  LEA.HI.X R163, R118, R7.reuse, RZ, 0x2, P5 ;  /* 0x0000000776a37211 */ /* 0x080fe200028f14ff */
[----:B------:R-:W-:Y:S01]  /*4340*/  IMAD.SHL.U32 R124, R105, 0x100, RZ ;  /* 0x00000100697c7824 */ /* 0x000fe200078e00ff */
[----:B------:R-:W-:-:S02]  /*4350*/  LEA.HI.X R159, R110, R7, RZ, 0x2, P0 ;  /* 0x000000076e9f7211 */ /* 0x000fc400000f14ff */
[-C--:B------:R-:W-:Y:S02]  /*4360*/  LEA.HI.X R165, R128, R7.reuse, RZ, 0x2, P4 ;  /* 0x0000000780a57211 */ /* 0x080fe400020f14ff */
[-C--:B------:R-:W-:Y:S02]  /*4370*/  LEA R118, P5, R119, R6.reuse, 0xa ;  /* 0x0000000677767211 */ /* 0x080fe400078a50ff */
[-C--:B------:R-:W-:Y:S02]  /*4380*/  LEA.HI.X R161, R116, R7.reuse, RZ, 0x2, P6 ;  /* 0x0000000774a17211 */ /* 0x080fe400030f14ff */
[----:B------:R-:W-:Y:S02]  /*4390*/  LEA R110, P0, R111, R6, 0xa ;  /* 0x000000066f6e7211 */ /* 0x000fe400078050ff */
[-C--:B------:R-:W-:Y:S01]  /*43a0*/  LEA.HI.X R157, R108, R7.reuse, RZ, 0x2, P1 ;  /* 0x000000076c9d7211 */ /* 0x080fe200008f14ff */
[----:B---3--:R-:W-:Y:S01]  /*43b0*/  IMAD.SHL.U32 R112, R119, 0x100, RZ ;  /* 0x0000010077707824 */ /* 0x008fe200078e00ff */
[-C--:B------:R-:W-:Y:S01]  /*43c0*/  LEA.HI.X R155, R104, R7.reuse, RZ, 0x2, P2 ;  /* 0x00000007689b7211 */ /* 0x080fe200010f14ff */
[----:B------:R-:W-:Y:S01]  /*43d0*/  IMAD.SHL.U32 R114, R117, 0x100, RZ ;  /* 0x0000010075727824 */ /* 0x000fe200078e00ff */
[----:B------:R-:W-:Y:S01]  /*43e0*/  LEA.HI.X R153, R126, R7, RZ, 0x2, P3 ;  /* 0x000000077e997211 */ /* 0x000fe200018f14ff */
[----:B------:R-:W-:Y:S01]  /*43f0*/  IMAD.SHL.U32 R126, R3, 0x100, RZ ;  /* 0x00000100037e7824 */ /* 0x000fe200078e00ff */
[----:B------:R-:W-:-:S02]  /*4400*/  SHF.L.U32 R0, R107, 0x8, RZ ;  /* 0x000000086b007819 */ /* 0x000fc400000006ff */
[----:B------:R-:W-:Y:S02]  /*4410*/  SHF.L.U32 R122, R109, 0x8, RZ ;  /* 0x000000086d7a7819 */ /* 0x000fe400000006ff */
[-C--:B------:R-:W-:Y:S02]  /*4420*/  LEA R106, P4, R107, R6.reuse, 0xa ;  /* 0x000000066b6a7211 */ /* 0x080fe400078850ff */
[-C--:B------:R-:W-:Y:S02]  /*4430*/  LEA R116, P6, R117, R6.reuse, 0xa ;  /* 0x0000000675747211 */ /* 0x080fe400078c50ff */
[-C--:B------:R-:W-:Y:S02]  /*4440*/  LEA R108, P1, R109, R6.reuse, 0xa ;  /* 0x000000066d6c7211 */ /* 0x080fe400078250ff */
[-C--:B------:R-:W-:Y:S02]  /*4450*/  LEA R104, P2, R105, R6.reuse, 0xa ;  /* 0x0000000669687211 */ /* 0x080fe400078450ff */
[----:B------:R-:W-:-:S02]  /*4460*/  LEA R6, P3, R3, R6, 0xa ;  /* 0x0000000603067211 */ /* 0x000fc400078650ff */
[-C--:B------:R-:W-:Y:S01]  /*4470*/  LEA.HI.X R119, R112, R7.reuse, RZ, 0x2, P5 ;  /* 0x0000000770777211 */ /* 0x080fe200028f14ff */
[----:B------:R-:W-:Y:S01]  /*4480*/  IMAD.MOV.U32 R112, RZ, RZ, R121 ;  /* 0x000000ffff707224 */ /* 0x000fe200078e0079 */
[-C--:B------:R-:W-:Y:S01]  /*4490*/  LEA.HI.X R111, R120, R7.reuse, RZ, 0x2, P0 ;  /* 0x00000007786f7211 */ /* 0x080fe200000f14ff */
[----:B------:R-:W-:Y:S01]  /*44a0*/  IMAD.MOV.U32 R120, RZ, RZ, R125 ;  /* 0x000000ffff787224 */ /* 0x000fe200078e007d */
[-C--:B------:R-:W-:Y:S02]  /*44b0*/  LEA.HI.X R107, R0, R7.reuse, RZ, 0x2, P4 ;  /* 0x00000007006b7211 */ /* 0x080fe400020f14ff */
[-C--:B------:R-:W-:Y:S02]  /*44c0*/  LEA.HI.X R117, R114, R7.reuse, RZ, 0x2, P6 ;  /* 0x0000000772757211 */ /* 0x080fe400030f14ff */
[-C--:B------:R-:W-:Y:S02]  /*44d0*/  LEA.HI.X R109, R122, R7.reuse, RZ, 0x2, P1 ;  /* 0x000000077a6d7211 */ /* 0x080fe400008f14ff */
[-C--:B------:R-:W-:Y:S01]  /*44e0*/  LEA.HI.X R105, R124, R7.reuse, RZ, 0x2, P2 ;  /* 0x000000077c697211 */ /* 0x080fe200010f14ff */
[----:B------:R-:W-:Y:S01]  /*44f0*/  IMAD.MOV.U32 R124, RZ, RZ, R129 ;  /* 0x000000ffff7c7224 */ /* 0x000fe200078e0081 */
[----:B------:R-:W-:Y:S01]  /*4500*/  LEA.HI.X R7, R126, R7, RZ, 0x2, P3 ;  /* 0x000000077e077211 */ /* 0x000fe200018f14ff */
[----:B------:R-:W-:Y:S01]  /*4510*/  IMAD.MOV.U32 R114, RZ, RZ, R137 ;  /* 0x000000ffff727224 */ /* 0x000fe200078e0089 */
[----:B------:R-:W-:Y:S01]  /*4520*/  MOV R113, R123 ;  /* 0x0000007b00717202 */ /* 0x000fe20000000f00 */
[----:B------:R-:W-:Y:S01]  /*4530*/  IMAD.MOV.U32 R115, RZ, RZ, R139 ;  /* 0x000000ffff737224 */ /* 0x000fe200078e008b */
[----:B------:R-:W-:Y:S01]  /*4540*/  MOV R121, R127 ;  /* 0x0000007f00797202 */ /* 0x000fe20000000f00 */
[----:B------:R-:W-:Y:S01]  /*4550*/  IMAD.MOV.U32 R122, RZ, RZ, R141 ;  /* 0x000000ffff7a7224 */ /* 0x000fe200078e008d */
[----:B------:R-:W-:Y:S01]  /*4560*/  MOV R125, R131 ;  /* 0x00000083007d7202 */ /* 0x000fe20000000f00 */
[----:B------:R-:W-:Y:S01]  /*4570*/  IMAD.MOV.U32 R123, RZ, RZ, R143 ;  /* 0x000000ffff7b7224 */ /* 0x000fe200078e008f */
[----:B------:R-:W-:Y:S01]  /*4580*/  MOV R129, R135 ;  /* 0x0000008700817202 */ /* 0x000fe20000000f00 */
[----:B------:R-:W-:-:S02]  /*4590*/  IMAD.MOV.U32 R126, RZ, RZ, R145 ;  /* 0x000000ffff7e7224 */ /* 0x000fc400078e0091 */
[----:B------:R-:W-:Y:S02]  /*45a0*/  IMAD.MOV.U32 R127, RZ, RZ, R147 ;  /* 0x000000ffff7f7224 */ /* 0x000fe400078e0093 */
[----:B------:R-:W-:Y:S02]  /*45b0*/  IMAD.MOV.U32 R128, RZ, RZ, R133 ;  /* 0x000000ffff807224 */ /* 0x000fe400078e0085 */
[----:B------:R-:W-:Y:S02]  /*45c0*/  IMAD.MOV.U32 R130, RZ, RZ, R149 ;  /* 0x000000ffff827224 */ /* 0x000fe400078e0095 */
[----:B------:R-:W-:Y:S01]  /*45d0*/  IMAD.MOV.U32 R131, RZ, RZ, R151 ;  /* 0x000000ffff837224 */ /* 0x000fe200078e0097 */
[----:B------:R3:W-:Y:S04]  /*45e0*/  STS.128 [R5+UR8], R112 ;  /* 0x0000007005007988 */ /* 0x0007e80008000c08 */
[----:B------:R4:W-:Y:S04]  /*45f0*/  STS.128 [R5+UR8+0x800], R120 ;  /* 0x0008007805007988 */ /* 0x0009e80008000c08 */
[----:B------:R-:W-:Y:S04]  /*4600*/  STS.128 [R5+UR8+0x1000], R124 ;  /* 0x0010007c05007988 */ /* 0x000fe80008000c08 */
[----:B------:R-:W-:Y:S01]  /*4610*/  STS.128 [R5+UR8+0x1800], R128 ;  /* 0x0018008005007988 */ /* 0x000fe20008000c08 */
[----:B------:R-:W-:Y:S01]  /*4620*/  BAR.SYNC.DEFER_BLOCKING 0x0 ;  /* 0x0000000000007b1d */ /* 0x000fe20000010000 */
[----:B------:R-:W-:-:S05]  /*4630*/  LOP3.LUT R3, R2, 0x1f, RZ, 0xc0, !PT ;  /* 0x0000001f02037812 */ /* 0x000fca00078ec0ff */
[----:B---3--:R-:W-:-:S04]  /*4640*/  IMAD.WIDE.U32 R112, R3, 0x4, R106 ;  /* 0x0000000403707825 */ /* 0x008fc800078e006a */
[----:B----4-:R-:W-:-:S04]  /*4650*/  IMAD.WIDE.U32 R122, R3, 0x4, R104 ;  /* 0x00000004037a7825 */ /* 0x010fc800078e0068 */
[----:B------:R-:W-:-:S04]  /*4660*/  IMAD.WIDE.U32 R114, R3, 0x4, R110 ;  /* 0x0000000403727825 */ /* 0x000fc800078e006e */
[C---:B------:R-:W-:Y:S01]  /*4670*/  IMAD.WIDE.U32 R120, R3.reuse, 0x4, R108 ;  /* 0x0000000403787825 */ /* 0x040fe200078e006c */
[----:B------:R-:W3:Y:S04]  /*4680*/  LDS.128 R132, [R4] ;  /* 0x0000000004847984 */ /* 0x000ee80000000c00 */
[----:B------:R-:W4:Y:S04]  /*4690*/  LDS.128 R136, [R4+0x100] ;  /* 0x0001000004887984 */ /* 0x000f280000000c00 */
[----:B------:R-:W5:Y:S04]  /*46a0*/  LDS.128 R104, [R4+0x200] ;  /* 0x0002000004687984 */ /* 0x000f680000000c00 */
[----:B------:R-:W5:Y:S01]  /*46b0*/  LDS.128 R108, [R4+0x300] ;  /* 0x00030000046c7984 */ /* 0x000f620000000c00 */
[----:B------:R-:W-:-:S04]  /*46c0*/  IMAD.WIDE.U32 R168, R3, 0x4, R168 ;  /* 0x0000000403a87825 */ /* 0x000fc800078e00a8 */
[C---:B------:R-:W-:Y:S01]  /*46d0*/  IMAD.WIDE.U32 R166, R3.reuse, 0x4, R166 ;  /* 0x0000000403a67825 */ /* 0x040fe200078e00a6 */
[----:B0-----:R-:W-:Y:S03]  /*46e0*/  STG.E desc[UR12][R168.64], R8 ;  /* 0x00000008a8007986 */ /* 0x001fe6000c10190c */
[C---:B------:R-:W-:Y:S01]  /*46f0*/  IMAD.WIDE.U32 R164, R3.reuse, 0x4, R164 ;  /* 0x0000000403a47825 */ /* 0x040fe200078e00a4 */
[----:B------:R-:W-:Y:S03]  /*4700*/  STG.E desc[UR12][R168.64+0x80], R10 ;  /* 0x0000800aa8007986 */ /* 0x000fe6000c10190c */
[C---:B------:R-:W-:Y:S01]  /*4710*/  IMAD.WIDE.U32 R162, R3.reuse, 0x4, R162 ;  /* 0x0000000403a27825 */ /* 0x040fe200078e00a2 */
[----:B-1----:R-:W-:Y:S03]  /*4720*/  STG.E desc[UR12][R168.64+0x100], R68 ;  /* 0x00010044a8007986 */ /* 0x002fe6000c10190c */
[C---:B------:R-:W-:Y:S01]  /*4730*/  IMAD.WIDE.U32 R160, R3.reuse, 0x4, R160 ;  /* 0x0000000403a07825 */ /* 0x040fe200078e00a0 */
[----:B------:R-:W-:Y:S03]  /*4740*/  STG.E desc[UR12][R168.64+0x180], R70 ;  /* 0x00018046a8007986 */ /* 0x000fe6000c10190c */
[C---:B------:R-:W-:Y:S01]  /*4750*/  IMAD.WIDE.U32 R158, R3.reuse, 0x4, R158 ;  /* 0x00000004039e7825 */ /* 0x040fe200078e009e */
[----:B--2---:R-:W-:Y:S03]  /*4760*/  STG.E desc[UR12][R168.64+0x200], R72 ;  /* 0x00020048a8007986 */ /* 0x004fe6000c10190c */
[C---:B------:R-:W-:Y:S01]  /*4770*/  IMAD.WIDE.U32 R156, R3.reuse, 0x4, R156 ;  /* 0x00000004039c7825 */ /* 0x040fe200078e009c */
[----:B------:R-:W-:Y:S04]  /*4780*/  STG.E desc[UR12][R168.64+0x280], R74 ;  /* 0x0002804aa8007986 */ /* 0x000fe8000c10190c */
[----:B---3--:R-:W-:Y:S01]  /*4790*/  STG.E desc[UR12][R168.64+0x300], R132 ;  /* 0x00030084a8007986 */ /* 0x008fe2000c10190c */
[----:B------:R-:W-:-:S03]  /*47a0*/  IMAD.WIDE.U32 R154, R3, 0x4, R154 ;  /* 0x00000004039a7825 */ /* 0x000fc600078e009a */
[----:B------:R-:W-:Y:S04]  /*47b0*/  STG.E desc[UR12][R168.64+0x380], R134 ;  /* 0x00038086a8007986 */ /* 0x000fe8000c10190c */
[----:B------:R-:W-:Y:S04]  /*47c0*/  STG.E desc[UR12][R166.64], R28 ;  /* 0x0000001ca6007986 */ /* 0x000fe8000c10190c */
[----:B------:R-:W-:Y:S04]  /*47d0*/  STG.E desc[UR12][R166.64+0x80], R30 ;  /* 0x0000801ea6007986 */ /* 0x000fe8000c10190c */
[----:B------:R-:W-:Y:S04]  /*47e0*/  STG.E desc[UR12][R166.64+0x100], R64 ;  /* 0x00010040a6007986 */ /* 0x000fe8000c10190c */
[----:B------:R-:W-:Y:S04]  /*47f0*/  STG.E desc[UR12][R166.64+0x180], R66 ;  /* 0x00018042a6007986 */ /* 0x000fe8000c10190c */
[----:B------:R-:W-:Y:S04]  /*4800*/  STG.E desc[UR12][R166.64+0x200], R76 ;  /* 0x0002004ca6007986 */ /* 0x000fe8000c10190c */
[----:B------:R-:W-:Y:S04]  /*4810*/  STG.E desc[UR12][R166.64+0x280], R78 ;  /* 0x0002804ea6007986 */ /* 0x000fe8000c10190c */
[----:B----4-:R-:W-:Y:S04]  /*4820*/  STG.E desc[UR12][R166.64+0x300], R136 ;  /* 0x00030088a6007986 */ /* 0x010fe8000c10190c */
[----:B------:R-:W-:Y:S04]  /*4830*/  STG.E desc[UR12][R166.64+0x380], R138 ;  /* 0x0003808aa6007986 */ /* 0x000fe8000c10190c */
        /* <DEDUP_REMOVED lines=16> */
[----:B------:R-:W0:Y:S04]  /*4940*/  LDS.128 R8, [R4+0x400] ;  /* 0x0004000004087984 */ /* 0x000e280000000c00 */
[----:B------:R-:W-:Y:S04]  /*4950*/  STG.E desc[UR12][R160.64], R36 ;  /* 0x00000024a0007986 */ /* 0x000fe8000c10190c */
[----:B------:R-:W-:Y:S04]  /*4960*/  STG.E desc[UR12][R160.64+0x80], R38 ;  /* 0x00008026a0007986 */ /* 0x000fe8000c10190c */
[----:B------:R-:W-:Y:S04]  /*4970*/  STG.E desc[UR12][R160.64+0x100], R56 ;  /* 0x00010038a0007986 */ /* 0x000fe8000c10190c */
[----:B------:R-:W-:Y:S04]  /*4980*/  STG.E desc[UR12][R160.64+0x180], R58 ;  /* 0x0001803aa0007986 */ /* 0x000fe8000c10190c */
[----:B------:R-:W-:Y:S04]  /*4990*/  STG.E desc[UR12][R160.64+0x200], R80 ;  /* 0x00020050a0007986 */ /* 0x000fe8000c10190c */
[----:B------:R-:W-:Y:S04]  /*49a0*/  STG.E desc[UR12][R160.64+0x280], R82 ;  /* 0x00028052a0007986 */ /* 0x000fe8000c10190c */
[----:B-----5:R-:W-:Y:S04]  /*49b0*/  STG.E desc[UR12][R160.64+0x300], R104 ;  /* 0x00030068a0007986 */ /* 0x020fe8000c10190c */
[----:B------:R-:W-:Y:S04]  /*49c0*/  STG.E desc[UR12][R160.64+0x380], R106 ;  /* 0x0003806aa0007986 */ /* 0x000fe8000c10190c */
[----:B------:R-:W1:Y:S04]  /*49d0*/  LDS.128 R28, [R4+0x500] ;  /* 0x00050000041c7984 */ /* 0x000e680000000c00 */
        /* <DEDUP_REMOVED lines=18> */
[----:B------:R-:W2:Y:S04]  /*4b00*/  LDS.128 R36, [R4+0x600] ;  /* 0x0006000004247984 */ /* 0x000ea80000000c00 */
[----:B------:R-:W3:Y:S01]  /*4b10*/  LDS.128 R32, [R4+0x700] ;  /* 0x0007000004207984 */ /* 0x000ee20000000c00 */
[----:B------:R-:W-:-:S04]  /*4b20*/  IMAD.WIDE.U32 R152, R3, 0x4, R152 ;  /* 0x0000000403987825 */ /* 0x000fc800078e0098 */
[C---:B------:R-:W-:Y:S01]  /*4b30*/  IMAD.WIDE.U32 R118, R3.reuse, 0x4, R118 ;  /* 0x0000000403767825 */ /* 0x040fe200078e0076 */
[----:B------:R-:W-:Y:S03]  /*4b40*/  STG.E desc[UR12][R154.64+0x100], R53 ;  /* 0x000100359a007986 */ /* 0x000fe6000c10190c */
[C---:B------:R-:W-:Y:S01]  /*4b50*/  IMAD.WIDE.U32 R116, R3.reuse, 0x4, R116 ;  /* 0x0000000403747825 */ /* 0x040fe200078e0074 */
[----:B------:R-:W-:Y:S04]  /*4b60*/  STG.E desc[UR12][R154.64+0x180], R55 ;  /* 0x000180379a007986 */ /* 0x000fe8000c10190c */
[----:B------:R-:W-:Y:S01]  /*4b70*/  STG.E desc[UR12][R154.64+0x200], R85 ;  /* 0x000200559a007986 */ /* 0x000fe2000c10190c */
        /* <DEDUP_REMOVED lines=10> */
[----:B0-----:R-:W-:Y:S04]  /*4c20*/  STG.E desc[UR12][R152.64+0x300], R8 ;  /* 0x0003000898007986 */ /* 0x001fe8000c10190c */
[----:B------:R-:W-:Y:S04]  /*4c30*/  STG.E desc[UR12][R152.64+0x380], R10 ;  /* 0x0003800a98007986 */ /* 0x000fe8000c10190c */
[----:B------:R-:W-:Y:S04]  /*4c40*/  STG.E desc[UR12][R112.64], R12 ;  /* 0x0000000c70007986 */ /* 0x000fe8000c10190c */
[----:B------:R-:W-:Y:S04]  /*4c50*/  STG.E desc[UR12][R112.64+0x80], R14 ;  /* 0x0000800e70007986 */ /* 0x000fe8000c10190c */
[----:B------:R-:W-:Y:S04]  /*4c60*/  STG.E desc[UR12][R112.64+0x100], R60 ;  /* 0x0001003c70007986 */ /* 0x000fe8000c10190c */
[----:B------:R-:W-:Y:S04]  /*4c70*/  STG.E desc[UR12][R112.64+0x180], R62 ;  /* 0x0001803e70007986 */ /* 0x000fe8000c10190c */
[----:B------:R-:W-:Y:S04]  /*4c80*/  STG.E desc[UR12][R112.64+0x200], R92 ;  /* 0x0002005c70007986 */ /* 0x000fe8000c10190c */
[----:B------:R-:W-:Y:S04]  /*4c90*/  STG.E desc[UR12][R112.64+0x280], R94 ;  /* 0x0002805e70007986 */ /* 0x000fe8000c10190c */
[----:B-1----:R-:W-:Y:S04]  /*4ca0*/  STG.E desc[UR12][R112.64+0x300], R28 ;  /* 0x0003001c70007986 */ /* 0x002fe8000c10190c */
        /* <DEDUP_REMOVED lines=23> */
[----:B--2---:R-:W-:Y:S04]  /*4e20*/  STG.E desc[UR12][R114.64+0x300], R36 ;  /* 0x0003002472007986 */ /* 0x004fe8000c10190c */
[----:B------:R-:W-:Y:S04]  /*4e30*/  STG.E desc[UR12][R114.64+0x380], R38 ;  /* 0x0003802672007986 */ /* 0x000fe8000c10190c */
[----:B------:R-:W-:Y:S04]  /*4e40*/  STG.E desc[UR12][R120.64], R16 ;  /* 0x0000001078007986 */ /* 0x000fe8000c10190c */
[----:B------:R-:W-:Y:S04]  /*4e50*/  STG.E desc[UR12][R120.64+0x80], R18 ;  /* 0x0000801278007986 */ /* 0x000fe8000c10190c */
[----:B------:R-:W-:Y:S04]  /*4e60*/  STG.E desc[UR12][R120.64+0x100], R40 ;  /* 0x0001002878007986 */ /* 0x000fe8000c10190c */
[----:B------:R-:W-:Y:S04]  /*4e70*/  STG.E desc[UR12][R120.64+0x180], R42 ;  /* 0x0001802a78007986 */ /* 0x000fe8000c10190c */
[----:B------:R-:W-:Y:S04]  /*4e80*/  STG.E desc[UR12][R120.64+0x200], R100 ;  /* 0x0002006478007986 */ /* 0x000fe8000c10190c */
[----:B------:R-:W-:Y:S04]  /*4e90*/  STG.E desc[UR12][R120.64+0x280], R102 ;  /* 0x0002806678007986 */ /* 0x000fe8000c10190c */
[----:B---3--:R-:W-:Y:S04]  /*4ea0*/  STG.E desc[UR12][R120.64+0x300], R32 ;  /* 0x0003002078007986 */ /* 0x008fe8000c10190c */
        /* <DEDUP_REMOVED lines=16> */
[----:B------:R-:W-:Y:S01]  /*4fb0*/  STG.E desc[UR12][R6.64+0x380], R35 ;  /* 0x0003802306007986 */ /* 0x000fe2000c10190c */
[----:B------:R-:W-:Y:S05]  /*4fc0*/  EXIT ;  /* 0x000000000000794d */ /* 0x000fea0003800000 */
.L_x_0:
[----:B------:R-:W-:-:S00]  /*4fd0*/  BRA `(.L_x_0) ;  /* 0xfffffffc00fc7947 */ /* 0x000fc0000383ffff */
[----:B------:R-:W-:-:S00]  /*4fe0*/  NOP ;  /* 0x0000000000007918 */ /* 0x000fc00000000000 */
        /* <DEDUP_REMOVED lines=9> */
.L_x_1:


//--------------------- .nv.shared.gluon_mma      --------------------------
	.section	.nv.shared.gluon_mma,"aw",@nobits
	.sectionflags	@""
	.align	16
	.zero		1024


//--------------------- .nv.shared.reserved.0     --------------------------
	.section	.nv.shared.reserved.0,"aw",@nobits
	.weak		__nv_reservedSMEM_offset_0_alias
	.size		__nv_reservedSMEM_offset_0_alias, 0, 0
	.other		__nv_reservedSMEM_offset_0_alias,@"STO_CUDA_RESERVED_SHARED STV_DEFAULT"
__nv_reservedSMEM_offset_0_alias:
	.zero		0


//--------------------- .nv.constant0.gluon_mma   --------------------------
	.section	.nv.constant0.gluon_mma,"a",@progbits
	.sectionflags	@""
	.align	4
.nv.constant0.gluon_mma:
	.zero		568


//--------------------- SYMBOLS --------------------------

	.type		.nv.reservedSmem.offset0,@object
	.size		.nv.reservedSmem.offset0,0x4
